// auto-generated by cutlass_sweep.gemm — config: {"arch": "sm_90", "cluster_m": 2, "cluster_n": 1, "dtype": "e4m3", "stages": 5, "tile_k": 128, "tile_m": 128, "tile_n": 256}
#include "cutlass/cutlass.h"
#include "cutlass/gemm/collective/collective_builder.hpp"
#include "cutlass/gemm/device/gemm_universal_adapter.h"
#include "cutlass/gemm/kernel/gemm_universal.hpp"
#include "cutlass/epilogue/collective/collective_builder.hpp"

using ElemA = cutlass::float_e4m3_t;
using ElemB = cutlass::float_e4m3_t;
using ElemCD = cutlass::float_e4m3_t;
using Acc  = float;
using TileShape    = cute::Shape<cute::_128, cute::_256, cute::_128>;
using ClusterShape = cute::Shape<cute::_2, cute::_1, cute::_1>;

using CollectiveEpilogue = typename cutlass::epilogue::collective::CollectiveBuilder<
    cutlass::arch::Sm90, cutlass::arch::OpClassTensorOp,
    TileShape, ClusterShape,
    cutlass::epilogue::collective::EpilogueTileAuto,
    Acc, Acc,
    ElemCD, cutlass::layout::RowMajor, 128 / cutlass::sizeof_bits<ElemCD>::value,
    ElemCD, cutlass::layout::RowMajor, 128 / cutlass::sizeof_bits<ElemCD>::value,
    cutlass::epilogue::collective::EpilogueScheduleAuto
  >::CollectiveOp;

using CollectiveMainloop = typename cutlass::gemm::collective::CollectiveBuilder<
    cutlass::arch::Sm90, cutlass::arch::OpClassTensorOp,
    ElemA, cutlass::layout::RowMajor, 128 / cutlass::sizeof_bits<ElemA>::value,
    ElemB, cutlass::layout::ColumnMajor, 128 / cutlass::sizeof_bits<ElemB>::value,
    Acc,
    TileShape, ClusterShape,
    cutlass::gemm::collective::StageCount<5>,
    cutlass::gemm::collective::KernelScheduleAuto
  >::CollectiveOp;

using GemmKernel = cutlass::gemm::kernel::GemmUniversal<
    cute::Shape<int,int,int,int>,
    CollectiveMainloop,
    CollectiveEpilogue
>;
using Gemm = cutlass::gemm::device::GemmUniversalAdapter<GemmKernel>;

// Force the device kernel symbol into the cubin without needing a host main.
auto* _anchor = &cutlass::device_kernel<GemmKernel>;


// ===== COMPILED SASS (sm_90a) =====

	.target	sm_90a

	.elftype	@"ET_EXEC"


//--------------------- .note.nv.tkinfo           --------------------------
	.section	.note.nv.tkinfo,"",@"SHT_NOTE"
	.sectionflags	@"SHF_NOTE_NV_TKINFO"
	.tkinfo
        /*0018*/ 	.word	0x00000002
        /*0030*/ 	.string	""
        /*0030*/ 	.string	"ptxas"
        /*0030*/ 	.string	"Cuda compilation tools, release 13.0, V13.0.88"
        /*0030*/ 	.string	"Build cuda_13.0.r13.0/compiler.36424714_0"
        /*0030*/ 	.string	"-arch sm_90a -m 64 "



//--------------------- .note.nv.cuinfo           --------------------------
	.section	.note.nv.cuinfo,"",@"SHT_NOTE"
	.sectionflags	@"SHF_NOTE_NV_CUINFO"
        /*0018*/ 	.short	0x0002
        /*001a*/ 	.short	0x005a
        /*001c*/ 	.short	0x0082
	.zero		2


//--------------------- .nv.info                  --------------------------
	.section	.nv.info,"",@"SHT_CUDA_INFO"
	.align	4


	//----- nvinfo : EIATTR_REGCOUNT
	.align		4
        /*0000*/ 	.byte	0x04, 0x2f
        /*0002*/ 	.short	(.L_12 - .L_11)
	.align		4
.L_11:
        /*0004*/ 	.word	index@(_ZN7cutlass13device_kernelINS_4gemm6kernel13GemmUniversalIN4cute5tupleIJiiiiEEENS1_10collective13CollectiveMmaINS1_37MainloopSm90TmaGmmaWarpSpecializedFP8ILi5ENS5_IJNS4_1CILi2EEENSA_ILi1EEESC_EEENS1_35KernelTmaWarpSpecializedCooperativeEEENS5_IJNSA_ILi128EEENSA_ILi256EEESG_EEENS_12float_e4m3_tENS5_IJlSC_lEEESJ_SK_NS4_8TiledMMAINS4_8MMA_AtomIJNS4_4SM904GMMA31MMA_64x256x32_F32E4M3E4M3_SS_TNILNSO_7ScaleInE1ELSQ_1EEEEEENS4_6LayoutISD_NS5_IJSC_NSA_ILi0EEESU_EEEEENS5_IJNS4_10UnderscoreESX_SX_EEEEENS4_13SM90_TMA_LOADENS4_14ComposedLayoutINS4_7SwizzleILi3ELi4ELi3EEENS4_18smem_ptr_flag_bitsILi8EEENST_INS5_IJNSA_ILi8EEESG_EEENS5_IJSG_SC_EEEEEEEvNS4_8identityENS4_23SM90_TMA_LOAD_MULTICASTES1A_vS1B_EENS_8epilogue10collective6detail29Sm90TmaWarpSpecializedAdapterINS1F_15DefaultEpilogueISJ_SK_SK_NS1E_6thread17LinearCombinationISJ_Li1EffLNS1J_9ScaleType4KindE0ELNS_15FloatRoundStyleE2ESJ_EENS1_15EpilogueDefaultEEEEEvvEEEEvNT_6ParamsE)
        /*0008*/ 	.word	0x000000a8


	//----- nvinfo : EIATTR_FRAME_SIZE
	.align		4
.L_12:
        /*000c*/ 	.byte	0x04, 0x11
        /*000e*/ 	.short	(.L_14 - .L_13)
	.align		4
.L_13:
        /*0010*/ 	.word	index@(_ZN7cutlass13device_kernelINS_4gemm6kernel13GemmUniversalIN4cute5tupleIJiiiiEEENS1_10collective13CollectiveMmaINS1_37MainloopSm90TmaGmmaWarpSpecializedFP8ILi5ENS5_IJNS4_1CILi2EEENSA_ILi1EEESC_EEENS1_35KernelTmaWarpSpecializedCooperativeEEENS5_IJNSA_ILi128EEENSA_ILi256EEESG_EEENS_12float_e4m3_tENS5_IJlSC_lEEESJ_SK_NS4_8TiledMMAINS4_8MMA_AtomIJNS4_4SM904GMMA31MMA_64x256x32_F32E4M3E4M3_SS_TNILNSO_7ScaleInE1ELSQ_1EEEEEENS4_6LayoutISD_NS5_IJSC_NSA_ILi0EEESU_EEEEENS5_IJNS4_10UnderscoreESX_SX_EEEEENS4_13SM90_TMA_LOADENS4_14ComposedLayoutINS4_7SwizzleILi3ELi4ELi3EEENS4_18smem_ptr_flag_bitsILi8EEENST_INS5_IJNSA_ILi8EEESG_EEENS5_IJSG_SC_EEEEEEEvNS4_8identityENS4_23SM90_TMA_LOAD_MULTICASTES1A_vS1B_EENS_8epilogue10collective6detail29Sm90TmaWarpSpecializedAdapterINS1F_15DefaultEpilogueISJ_SK_SK_NS1E_6thread17LinearCombinationISJ_Li1EffLNS1J_9ScaleType4KindE0ELNS_15FloatRoundStyleE2ESJ_EENS1_15EpilogueDefaultEEEEEvvEEEEvNT_6ParamsE)
        /*0014*/ 	.word	0x000000f8


	//----- nvinfo : EIATTR_MIN_STACK_SIZE
	.align		4
.L_14:
        /*0018*/ 	.byte	0x04, 0x12
        /*001a*/ 	.short	(.L_16 - .L_15)
	.align		4
.L_15:
        /*001c*/ 	.word	index@(_ZN7cutlass13device_kernelINS_4gemm6kernel13GemmUniversalIN4cute5tupleIJiiiiEEENS1_10collective13CollectiveMmaINS1_37MainloopSm90TmaGmmaWarpSpecializedFP8ILi5ENS5_IJNS4_1CILi2EEENSA_ILi1EEESC_EEENS1_35KernelTmaWarpSpecializedCooperativeEEENS5_IJNSA_ILi128EEENSA_ILi256EEESG_EEENS_12float_e4m3_tENS5_IJlSC_lEEESJ_SK_NS4_8TiledMMAINS4_8MMA_AtomIJNS4_4SM904GMMA31MMA_64x256x32_F32E4M3E4M3_SS_TNILNSO_7ScaleInE1ELSQ_1EEEEEENS4_6LayoutISD_NS5_IJSC_NSA_ILi0EEESU_EEEEENS5_IJNS4_10UnderscoreESX_SX_EEEEENS4_13SM90_TMA_LOADENS4_14ComposedLayoutINS4_7SwizzleILi3ELi4ELi3EEENS4_18smem_ptr_flag_bitsILi8EEENST_INS5_IJNSA_ILi8EEESG_EEENS5_IJSG_SC_EEEEEEEvNS4_8identityENS4_23SM90_TMA_LOAD_MULTICASTES1A_vS1B_EENS_8epilogue10collective6detail29Sm90TmaWarpSpecializedAdapterINS1F_15DefaultEpilogueISJ_SK_SK_NS1E_6thread17LinearCombinationISJ_Li1EffLNS1J_9ScaleType4KindE0ELNS_15FloatRoundStyleE2ESJ_EENS1_15EpilogueDefaultEEEEEvvEEEEvNT_6ParamsE)
        /*0020*/ 	.word	0x000000f8
.L_16:


//--------------------- .nv.compat                --------------------------
	.section	.nv.compat,"",@"SHT_CUDA_COMPAT_INFO"
	.align	4
        /*0000*/ 	.byte	0x02, 0x09, 0x01, 0x00, 0x02, 0x02, 0x04, 0x00, 0x02, 0x05, 0x05, 0x00, 0x03, 0x07, 0x01, 0x01
        /*0010*/ 	.byte	0x02, 0x03, 0x01, 0x00, 0x02, 0x06, 0x01, 0x00, 0x04, 0x0b, 0x08, 0x00, 0x00, 0x00, 0x00, 0x00
        /*0020*/ 	.byte	0x00, 0x00, 0x00, 0x00


//--------------------- .nv.info._ZN7cutlass13device_kernelINS_4gemm6kernel13GemmUniversalIN4cute5tupleIJiiiiEEENS1_10collective13CollectiveMmaINS1_37MainloopSm90TmaGmmaWarpSpecializedFP8ILi5ENS5_IJNS4_1CILi2EEENSA_ILi1EEESC_EEENS1_35KernelTmaWarpSpecializedCooperativeEEENS5_IJNSA_ILi128EEENSA_ILi256EEESG_EEENS_12float_e4m3_tENS5_IJlSC_lEEESJ_SK_NS4_8TiledMMAINS4_8MMA_AtomIJNS4_4SM904GMMA31MMA_64x256x32_F32E4M3E4M3_SS_TNILNSO_7ScaleInE1ELSQ_1EEEEEENS4_6LayoutISD_NS5_IJSC_NSA_ILi0EEESU_EEEEENS5_IJNS4_10UnderscoreESX_SX_EEEEENS4_13SM90_TMA_LOADENS4_14ComposedLayoutINS4_7SwizzleILi3ELi4ELi3EEENS4_18smem_ptr_flag_bitsILi8EEENST_INS5_IJNSA_ILi8EEESG_EEENS5_IJSG_SC_EEEEEEEvNS4_8identityENS4_23SM90_TMA_LOAD_MULTICASTES1A_vS1B_EENS_8epilogue10collective6detail29Sm90TmaWarpSpecializedAdapterINS1F_15DefaultEpilogueISJ_SK_SK_NS1E_6thread17LinearCombinationISJ_Li1EffLNS1J_9ScaleType4KindE0ELNS_15FloatRoundStyleE2ESJ_EENS1_15EpilogueDefaultEEEEEvvEEEEvNT_6ParamsE --------------------------
	.section	.nv.info._ZN7cutlass13device_kernelINS_4gemm6kernel13GemmUniversalIN4cute5tupleIJiiiiEEENS1_10collective13CollectiveMmaINS1_37MainloopSm90TmaGmmaWarpSpecializedFP8ILi5ENS5_IJNS4_1CILi2EEENSA_ILi1EEESC_EEENS1_35KernelTmaWarpSpecializedCooperativeEEENS5_IJNSA_ILi128EEENSA_ILi256EEESG_EEENS_12float_e4m3_tENS5_IJlSC_lEEESJ_SK_NS4_8TiledMMAINS4_8MMA_AtomIJNS4_4SM904GMMA31MMA_64x256x32_F32E4M3E4M3_SS_TNILNSO_7ScaleInE1ELSQ_1EEEEEENS4_6LayoutISD_NS5_IJSC_NSA_ILi0EEESU_EEEEENS5_IJNS4_10UnderscoreESX_SX_EEEEENS4_13SM90_TMA_LOADENS4_14ComposedLayoutINS4_7SwizzleILi3ELi4ELi3EEENS4_18smem_ptr_flag_bitsILi8EEENST_INS5_IJNSA_ILi8EEESG_EEENS5_IJSG_SC_EEEEEEEvNS4_8identityENS4_23SM90_TMA_LOAD_MULTICASTES1A_vS1B_EENS_8epilogue10collective6detail29Sm90TmaWarpSpecializedAdapterINS1F_15DefaultEpilogueISJ_SK_SK_NS1E_6thread17LinearCombinationISJ_Li1EffLNS1J_9ScaleType4KindE0ELNS_15FloatRoundStyleE2ESJ_EENS1_15EpilogueDefaultEEEEEvvEEEEvNT_6ParamsE,"",@"SHT_CUDA_INFO"
	.sectionflags	@""
	.align	4


	//----- nvinfo : EIATTR_CUDA_API_VERSION
	.align		4
        /*0000*/ 	.byte	0x04, 0x37
        /*0002*/ 	.short	(.L_18 - .L_17)
.L_17:
        /*0004*/ 	.word	0x00000082


	//----- nvinfo : EIATTR_KPARAM_INFO
	.align		4
.L_18:
        /*0008*/ 	.byte	0x04, 0x17
        /*000a*/ 	.short	(.L_20 - .L_19)
.L_19:
        /*000c*/ 	.word	0x00000000
        /*0010*/ 	.short	0x0000
        /*0012*/ 	.short	0x0070
        /*0014*/ 	.byte	0x00, 0xf0, 0x01, 0x10


	//----- nvinfo : EIATTR_SPARSE_MMA_MASK
	.align		4
.L_20:
        /*0018*/ 	.byte	0x03, 0x50
        /*001a*/ 	.short	0x0000


	//----- nvinfo : EIATTR_MAXREG_COUNT
	.align		4
        /*001c*/ 	.byte	0x03, 0x1b
        /*001e*/ 	.short	0x00a8


	//----- nvinfo : EIATTR_NUM_BARRIERS
	.align		4
        /*0020*/ 	.byte	0x02, 0x4c
        /*0022*/ 	.byte	0x01
	.zero		1


	//----- nvinfo : EIATTR_ANNOTATIONS
	.align		4
        /*0024*/ 	.byte	0x04, 0x55
        /*0026*/ 	.short	(.L_22 - .L_21)


	//   ....[0]....
.L_21:
        /*0028*/ 	.word	0x00000001
        /*002c*/ 	.byte	0x30, 0x07, 0x00, 0x00, 0x01, 0x00, 0x00, 0x00, 0x20, 0x08, 0x00, 0x00, 0x01, 0x00, 0x00, 0x00
        /* <DEDUP_REMOVED lines=192> */
        /*0c3c*/ 	.byte	0x40, 0x05, 0x01, 0x00


	//----- nvinfo : EIATTR_MERCURY_ISA_VERSION
	.align		4
.L_22:
        /*0c40*/ 	.byte	0x03, 0x5f
        /*0c42*/ 	.short	0x0101


	//----- nvinfo : EIATTR_INT_WARP_WIDE_INSTR_OFFSETS
	.align		4
        /*0c44*/ 	.byte	0x04, 0x31
        /*0c46*/ 	.short	(.L_24 - .L_23)


	//   ....[0]....
.L_23:
        /*0c48*/ 	.word	0x00000570


	//   ....[1]....
        /*0c4c*/ 	.word	0x00000590


	//   ....[2]....
        /*0c50*/ 	.word	0x00000700


	//----- nvinfo : EIATTR_COOP_GROUP_MASK_REGIDS
	.align		4
.L_24:
        /*0c54*/ 	.byte	0x04, 0x29
        /*0c56*/ 	.short	(.L_26 - .L_25)


	//   ....[0]....
.L_25:
        /*0c58*/ 	.word	0xffffffff


	//   ....[1]....
        /*0c5c*/ 	.word	0xffffffff


	//   ....[2]....
        /*0c60*/ 	.word	0xffffffff


	//   ....[3]....
        /*0c64*/ 	.word	0xffffffff


	//   ....[4]....
        /*0c68*/ 	.word	0xffffffff


	//   ....[5]....
        /*0c6c*/ 	.word	0xffffffff


	//----- nvinfo : EIATTR_COOP_GROUP_INSTR_OFFSETS
	.align		4
.L_26:
        /*0c70*/ 	.byte	0x04, 0x28
        /*0c72*/ 	.short	(.L_28 - .L_27)


	//   ....[0]....
.L_27:
        /*0c74*/ 	.word	0x00000070


	//   ....[1]....
        /*0c78*/ 	.word	0x00000080


	//   ....[2]....
        /*0c7c*/ 	.word	0x000001a0


	//   ....[3]....
        /*0c80*/ 	.word	0x000003e0


	//   ....[4]....
        /*0c84*/ 	.word	0x00000860


	//   ....[5]....
        /*0c88*/ 	.word	0x000015e0


	//----- nvinfo : EIATTR_REG_RECONFIG
	.align		4
.L_28:
        /*0c8c*/ 	.byte	0x01, 0x54
	.zero		2


	//----- nvinfo : EIATTR_MBARRIER_INSTR_OFFSETS
	.align		4
        /*0c90*/ 	.byte	0x04, 0x39
        /*0c92*/ 	.short	(.L_30 - .L_29)


	//   ....[0]....
.L_29:
        /*0c94*/ 	.word	0x00000320
        /*0c98*/ 	.word	0x000000ff
        /*0c9c*/ 	.word	0x00000000
        /*0ca0*/ 	.short	0x0100
        /*0ca2*/ 	.byte	0x09
	.zero		1


	//   ....[1]....
        /*0ca4*/ 	.word	0x00000330
        /*0ca8*/ 	.word	0x000000ff
        /*0cac*/ 	.word	0x00000028
        /*0cb0*/ 	.short	0x0100
        /*0cb2*/ 	.byte	0x09
	.zero		1


	//   ....[2]....
        /*0cb4*/ 	.word	0x00000340
        /*0cb8*/ 	.word	0x000000ff
        /*0cbc*/ 	.word	0x00000008
        /*0cc0*/ 	.short	0x0100
        /*0cc2*/ 	.byte	0x09
	.zero		1


	//   ....[3]....
        /*0cc4*/ 	.word	0x00000350
        /*0cc8*/ 	.word	0x000000ff
        /*0ccc*/ 	.word	0x00000030
        /*0cd0*/ 	.short	0x0100
        /*0cd2*/ 	.byte	0x09
	.zero		1


	//   ....[4]....
        /*0cd4*/ 	.word	0x00000360
        /*0cd8*/ 	.word	0x000000ff
        /*0cdc*/ 	.word	0x00000010
        /*0ce0*/ 	.short	0x0100
        /*0ce2*/ 	.byte	0x09
	.zero		1


	//   ....[5]....
        /*0ce4*/ 	.word	0x00000370
        /*0ce8*/ 	.word	0x000000ff
        /*0cec*/ 	.word	0x00000038
        /*0cf0*/ 	.short	0x0100
        /*0cf2*/ 	.byte	0x09
	.zero		1


	//   ....[6]....
        /*0cf4*/ 	.word	0x00000380
        /*0cf8*/ 	.word	0x000000ff
        /*0cfc*/ 	.word	0x00000018
        /*0d00*/ 	.short	0x0100
        /*0d02*/ 	.byte	0x09
	.zero		1


	//   ....[7]....
        /*0d04*/ 	.word	0x00000390
        /*0d08*/ 	.word	0x000000ff
        /*0d0c*/ 	.word	0x00000040
        /*0d10*/ 	.short	0x0100
        /*0d12*/ 	.byte	0x09
	.zero		1


	//   ....[8]....
        /*0d14*/ 	.word	0x000003a0
        /*0d18*/ 	.word	0x000000ff
        /*0d1c*/ 	.word	0x00000020
        /*0d20*/ 	.short	0x0100
        /*0d22*/ 	.byte	0x09
	.zero		1


	//   ....[9]....
        /*0d24*/ 	.word	0x000003b0
        /*0d28*/ 	.word	0x000000ff
        /*0d2c*/ 	.word	0x00000048
        /*0d30*/ 	.short	0x0100
        /*0d32*/ 	.byte	0x09
	.zero		1


	//   ....[10]....
        /*0d34*/ 	.word	0x00000790
        /*0d38*/ 	.word	0x000000ff
        /*0d3c*/ 	.word	0x00000060
        /*0d40*/ 	.short	0x0100
        /*0d42*/ 	.byte	0x06
	.zero		1


	//   ....[11]....
        /*0d44*/ 	.word	0x00000800
        /*0d48*/ 	.word	0x000000ff
        /*0d4c*/ 	.word	0x00000068
        /*0d50*/ 	.short	0x0100
        /*0d52*/ 	.byte	0x06
	.zero		1


	//   ....[12]....
        /*0d54*/ 	.word	0x00001de0
        /*0d58*/ 	.word	0x000000ff
        /*0d5c*/ 	.word	0x00000000
        /*0d60*/ 	.short	0x010a
        /*0d62*/ 	.byte	0x06
	.zero		1


	//   ....[13]....
        /*0d64*/ 	.word	0x00001e20
        /*0d68*/ 	.word	0x000000ff
        /*0d6c*/ 	.word	0x00000000
        /*0d70*/ 	.short	0x010a
        /*0d72*/ 	.byte	0x06
	.zero		1


	//   ....[14]....
        /*0d74*/ 	.word	0x000030f0
        /*0d78*/ 	.word	0x000000ff
        /*0d7c*/ 	.word	0x00000000
        /*0d80*/ 	.short	0x010a
        /*0d82*/ 	.byte	0x09
	.zero		1


	//   ....[15]....
        /*0d84*/ 	.word	0x00003130
        /*0d88*/ 	.word	0x000000ff
        /*0d8c*/ 	.word	0x00000000
        /*0d90*/ 	.short	0x010a
        /*0d92*/ 	.byte	0x09
	.zero		1


	//   ....[16]....
        /*0d94*/ 	.word	0x00004270
        /*0d98*/ 	.word	0x000000e5
        /*0d9c*/ 	.word	0x00000000
        /*0da0*/ 	.short	0x0101
        /*0da2*/ 	.byte	0x3f
	.zero		1


	//   ....[17]....
        /*0da4*/ 	.word	0x00005490
        /*0da8*/ 	.word	0x00000018
        /*0dac*/ 	.word	0x00000000
        /*0db0*/ 	.short	0x0101
        /*0db2*/ 	.byte	0x3f
	.zero		1


	//   ....[18]....
        /*0db4*/ 	.word	0x0000f6b0
        /*0db8*/ 	.word	0x0000000d
        /*0dbc*/ 	.word	0x00000028
        /*0dc0*/ 	.short	0x010a
        /*0dc2*/ 	.byte	0x3f
	.zero		1


	//   ....[19]....
        /*0dc4*/ 	.word	0x0000fa90
        /*0dc8*/ 	.word	0x00000004
        /*0dcc*/ 	.word	0x00000068
        /*0dd0*/ 	.short	0x0101
        /*0dd2*/ 	.byte	0x3f
	.zero		1


	//   ....[20]....
        /*0dd4*/ 	.word	0x00010200
        /*0dd8*/ 	.word	0x00000005
        /*0ddc*/ 	.word	0x00000000
        /*0de0*/ 	.short	0x010a
        /*0de2*/ 	.byte	0x3f
	.zero		1


	//   ....[21]....
        /*0de4*/ 	.word	0x00010280
        /*0de8*/ 	.word	0x00000007
        /*0dec*/ 	.word	0x00000000
        /*0df0*/ 	.short	0x010a
        /*0df2*/ 	.byte	0x3f
	.zero		1


	//   ....[22]....
        /*0df4*/ 	.word	0x00010310
        /*0df8*/ 	.word	0x00000006
        /*0dfc*/ 	.word	0x00000000
        /*0e00*/ 	.short	0x010a
        /*0e02*/ 	.byte	0x3f
	.zero		1


	//   ....[23]....
        /*0e04*/ 	.word	0x000103a0
        /*0e08*/ 	.word	0x00000007
        /*0e0c*/ 	.word	0x00000000
        /*0e10*/ 	.short	0x010a
        /*0e12*/ 	.byte	0x3f
	.zero		1


	//   ....[24]....
        /*0e14*/ 	.word	0x00010430
        /*0e18*/ 	.word	0x00000003
        /*0e1c*/ 	.word	0x00000000
        /*0e20*/ 	.short	0x010a
        /*0e22*/ 	.byte	0x3f
	.zero		1


	//   ....[25]....
        /*0e24*/ 	.word	0x000104a0
        /*0e28*/ 	.word	0x00000003
        /*0e2c*/ 	.word	0x00000000
        /*0e30*/ 	.short	0x010a
        /*0e32*/ 	.byte	0x3f
	.zero		1


	//   ....[26]....
        /*0e34*/ 	.word	0x00010510
        /*0e38*/ 	.word	0x00000000
        /*0e3c*/ 	.word	0x00000000
        /*0e40*/ 	.short	0x010a
        /*0e42*/ 	.byte	0x3f
	.zero		1


	//   ....[27]....
        /*0e44*/ 	.word	0x000105f0
        /*0e48*/ 	.word	0x0000000d
        /*0e4c*/ 	.word	0x00000028
        /*0e50*/ 	.short	0x010a
        /*0e52*/ 	.byte	0x3f
	.zero		1


	//   ....[28]....
        /*0e54*/ 	.word	0x000106c0
        /*0e58*/ 	.word	0x00000005
        /*0e5c*/ 	.word	0x00000000
        /*0e60*/ 	.short	0x010a
        /*0e62*/ 	.byte	0x3f
	.zero		1


	//   ....[29]....
        /*0e64*/ 	.word	0x00010710
        /*0e68*/ 	.word	0x00000007
        /*0e6c*/ 	.word	0x00000000
        /*0e70*/ 	.short	0x010a
        /*0e72*/ 	.byte	0x3f
	.zero		1


	//   ....[30]....
        /*0e74*/ 	.word	0x00010760
        /*0e78*/ 	.word	0x00000006
        /*0e7c*/ 	.word	0x00000000
        /*0e80*/ 	.short	0x010a
        /*0e82*/ 	.byte	0x3f
	.zero		1


	//   ....[31]....
        /*0e84*/ 	.word	0x000107b0
        /*0e88*/ 	.word	0x00000007
        /*0e8c*/ 	.word	0x00000000
        /*0e90*/ 	.short	0x010a
        /*0e92*/ 	.byte	0x3f
	.zero		1


	//----- nvinfo : EIATTR_NUM_MBARRIERS
	.align		4
.L_30:
        /*0e94*/ 	.byte	0x03, 0x38
        /*0e96*/ 	.short	0x000c


	//----- nvinfo : EIATTR_EXIT_INSTR_OFFSETS
	.align		4
        /*0e98*/ 	.byte	0x04, 0x1c
        /*0e9a*/ 	.short	(.L_32 - .L_31)


	//   ....[0]....
.L_31:
        /*0e9c*/ 	.word	0x000009f0


	//   ....[1]....
        /*0ea0*/ 	.word	0x00001280


	//   ....[2]....
        /*0ea4*/ 	.word	0x0000ed90


	//   ....[3]....
        /*0ea8*/ 	.word	0x0000f320


	//   ....[4]....
        /*0eac*/ 	.word	0x00010480


	//----- nvinfo : EIATTR_MAX_THREADS
	.align		4
.L_32:
        /*0eb0*/ 	.byte	0x04, 0x05
        /*0eb2*/ 	.short	(.L_34 - .L_33)
.L_33:
        /*0eb4*/ 	.word	0x00000180
        /*0eb8*/ 	.word	0x00000001
        /*0ebc*/ 	.word	0x00000001


	//----- nvinfo : EIATTR_CRS_STACK_SIZE
	.align		4
.L_34:
        /*0ec0*/ 	.byte	0x04, 0x1e
        /*0ec2*/ 	.short	(.L_36 - .L_35)
.L_35:
        /*0ec4*/ 	.word	0x00000000


	//----- nvinfo : EIATTR_CBANK_PARAM_SIZE
	.align		4
.L_36:
        /*0ec8*/ 	.byte	0x03, 0x19
        /*0eca*/ 	.short	0x0470


	//----- nvinfo : EIATTR_PARAM_CBANK
	.align		4
        /*0ecc*/ 	.byte	0x04, 0x0a
        /*0ece*/ 	.short	(.L_38 - .L_37)
	.align		4
.L_37:
        /*0ed0*/ 	.word	index@(.nv.constant0._ZN7cutlass13device_kernelINS_4gemm6kernel13GemmUniversalIN4cute5tupleIJiiiiEEENS1_10collective13CollectiveMmaINS1_37MainloopSm90TmaGmmaWarpSpecializedFP8ILi5ENS5_IJNS4_1CILi2EEENSA_ILi1EEESC_EEENS1_35KernelTmaWarpSpecializedCooperativeEEENS5_IJNSA_ILi128EEENSA_ILi256EEESG_EEENS_12float_e4m3_tENS5_IJlSC_lEEESJ_SK_NS4_8TiledMMAINS4_8MMA_AtomIJNS4_4SM904GMMA31MMA_64x256x32_F32E4M3E4M3_SS_TNILNSO_7ScaleInE1ELSQ_1EEEEEENS4_6LayoutISD_NS5_IJSC_NSA_ILi0EEESU_EEEEENS5_IJNS4_10UnderscoreESX_SX_EEEEENS4_13SM90_TMA_LOADENS4_14ComposedLayoutINS4_7SwizzleILi3ELi4ELi3EEENS4_18smem_ptr_flag_bitsILi8EEENST_INS5_IJNSA_ILi8EEESG_EEENS5_IJSG_SC_EEEEEEEvNS4_8identityENS4_23SM90_TMA_LOAD_MULTICASTES1A_vS1B_EENS_8epilogue10collective6detail29Sm90TmaWarpSpecializedAdapterINS1F_15DefaultEpilogueISJ_SK_SK_NS1E_6thread17LinearCombinationISJ_Li1EffLNS1J_9ScaleType4KindE0ELNS_15FloatRoundStyleE2ESJ_EENS1_15EpilogueDefaultEEEEEvvEEEEvNT_6ParamsE)
        /*0ed4*/ 	.short	0x0210
        /*0ed6*/ 	.short	0x0470


	//----- nvinfo : EIATTR_SW_WAR
	.align		4
.L_38:
        /*0ed8*/ 	.byte	0x04, 0x36
        /*0eda*/ 	.short	(.L_40 - .L_39)
.L_39:
        /*0edc*/ 	.word	0x00000008
.L_40:


//--------------------- .nv.callgraph             --------------------------
	.section	.nv.callgraph,"",@"SHT_CUDA_CALLGRAPH"
	.align	4
	.sectionentsize	8
	.align		4
        /*0000*/ 	.word	0x00000000
	.align		4
        /*0004*/ 	.word	0xffffffff
	.align		4
        /*0008*/ 	.word	0x00000000
	.align		4
        /*000c*/ 	.word	0xfffffffe
	.align		4
        /*0010*/ 	.word	0x00000000
	.align		4
        /*0014*/ 	.word	0xfffffffd
	.align		4
        /*0018*/ 	.word	0x00000000
	.align		4
        /*001c*/ 	.word	0xfffffffc


//--------------------- .nv.constant4             --------------------------
	.section	.nv.constant4,"a",@progbits
	.align	8
	.align		8
.nv.constant4:
        /*0000*/ 	.dword	_ZN39_INTERNAL_ed5d73be_4_k_cu_5a0ba634_54874cuda3std3__45__cpo5beginE
	.align		8
        /*0008*/ 	.dword	_ZN39_INTERNAL_ed5d73be_4_k_cu_5a0ba634_54874cuda3std3__45__cpo3endE
	.align		8
        /*0010*/ 	.dword	_ZN39_INTERNAL_ed5d73be_4_k_cu_5a0ba634_54874cuda3std3__45__cpo6cbeginE
	.align		8
        /*0018*/ 	.dword	_ZN39_INTERNAL_ed5d73be_4_k_cu_5a0ba634_54874cuda3std3__45__cpo4cendE
	.align		8
        /*0020*/ 	.dword	_ZN39_INTERNAL_ed5d73be_4_k_cu_5a0ba634_54874cuda3std3__441_GLOBAL__N__ed5d73be_4_k_cu_5a0ba634_54876ignoreE
	.align		8
        /*0028*/ 	.dword	_ZN39_INTERNAL_ed5d73be_4_k_cu_5a0ba634_54874cuda3std3__419piecewise_constructE
	.align		8
        /*0030*/ 	.dword	_ZN39_INTERNAL_ed5d73be_4_k_cu_5a0ba634_54874cuda3std3__48in_placeE
	.align		8
        /*0038*/ 	.dword	_ZN39_INTERNAL_ed5d73be_4_k_cu_5a0ba634_54874cuda3std6ranges3__45__cpo4swapE
	.align		8
        /*0040*/ 	.dword	_ZN39_INTERNAL_ed5d73be_4_k_cu_5a0ba634_54874cuda3std6ranges3__45__cpo9iter_moveE
	.align		8
        /*0048*/ 	.dword	_ZN39_INTERNAL_ed5d73be_4_k_cu_5a0ba634_54874cute7productE
	.align		8
        /*0050*/ 	.dword	_ZN39_INTERNAL_ed5d73be_4_k_cu_5a0ba634_54874cute1_E


//--------------------- .text._ZN7cutlass13device_kernelINS_4gemm6kernel13GemmUniversalIN4cute5tupleIJiiiiEEENS1_10collective13CollectiveMmaINS1_37MainloopSm90TmaGmmaWarpSpecializedFP8ILi5ENS5_IJNS4_1CILi2EEENSA_ILi1EEESC_EEENS1_35KernelTmaWarpSpecializedCooperativeEEENS5_IJNSA_ILi128EEENSA_ILi256EEESG_EEENS_12float_e4m3_tENS5_IJlSC_lEEESJ_SK_NS4_8TiledMMAINS4_8MMA_AtomIJNS4_4SM904GMMA31MMA_64x256x32_F32E4M3E4M3_SS_TNILNSO_7ScaleInE1ELSQ_1EEEEEENS4_6LayoutISD_NS5_IJSC_NSA_ILi0EEESU_EEEEENS5_IJNS4_10UnderscoreESX_SX_EEEEENS4_13SM90_TMA_LOADENS4_14ComposedLayoutINS4_7SwizzleILi3ELi4ELi3EEENS4_18smem_ptr_flag_bitsILi8EEENST_INS5_IJNSA_ILi8EEESG_EEENS5_IJSG_SC_EEEEEEEvNS4_8identityENS4_23SM90_TMA_LOAD_MULTICASTES1A_vS1B_EENS_8epilogue10collective6detail29Sm90TmaWarpSpecializedAdapterINS1F_15DefaultEpilogueISJ_SK_SK_NS1E_6thread17LinearCombinationISJ_Li1EffLNS1J_9ScaleType4KindE0ELNS_15FloatRoundStyleE2ESJ_EENS1_15EpilogueDefaultEEEEEvvEEEEvNT_6ParamsE --------------------------
	.section	.text._ZN7cutlass13device_kernelINS_4gemm6kernel13GemmUniversalIN4cute5tupleIJiiiiEEENS1_10collective13CollectiveMmaINS1_37MainloopSm90TmaGmmaWarpSpecializedFP8ILi5ENS5_IJNS4_1CILi2EEENSA_ILi1EEESC_EEENS1_35KernelTmaWarpSpecializedCooperativeEEENS5_IJNSA_ILi128EEENSA_ILi256EEESG_EEENS_12float_e4m3_tENS5_IJlSC_lEEESJ_SK_NS4_8TiledMMAINS4_8MMA_AtomIJNS4_4SM904GMMA31MMA_64x256x32_F32E4M3E4M3_SS_TNILNSO_7ScaleInE1ELSQ_1EEEEEENS4_6LayoutISD_NS5_IJSC_NSA_ILi0EEESU_EEEEENS5_IJNS4_10UnderscoreESX_SX_EEEEENS4_13SM90_TMA_LOADENS4_14ComposedLayoutINS4_7SwizzleILi3ELi4ELi3EEENS4_18smem_ptr_flag_bitsILi8EEENST_INS5_IJNSA_ILi8EEESG_EEENS5_IJSG_SC_EEEEEEEvNS4_8identityENS4_23SM90_TMA_LOAD_MULTICASTES1A_vS1B_EENS_8epilogue10collective6detail29Sm90TmaWarpSpecializedAdapterINS1F_15DefaultEpilogueISJ_SK_SK_NS1E_6thread17LinearCombinationISJ_Li1EffLNS1J_9ScaleType4KindE0ELNS_15FloatRoundStyleE2ESJ_EENS1_15EpilogueDefaultEEEEEvvEEEEvNT_6ParamsE,"ax",@progbits
	.align	128
.text._ZN7cutlass13device_kernelINS_4gemm6kernel13GemmUniversalIN4cute5tupleIJiiiiEEENS1_10collective13CollectiveMmaINS1_37MainloopSm90TmaGmmaWarpSpecializedFP8ILi5ENS5_IJNS4_1CILi2EEENSA_ILi1EEESC_EEENS1_35KernelTmaWarpSpecializedCooperativeEEENS5_IJNSA_ILi128EEENSA_ILi256EEESG_EEENS_12float_e4m3_tENS5_IJlSC_lEEESJ_SK_NS4_8TiledMMAINS4_8MMA_AtomIJNS4_4SM904GMMA31MMA_64x256x32_F32E4M3E4M3_SS_TNILNSO_7ScaleInE1ELSQ_1EEEEEENS4_6LayoutISD_NS5_IJSC_NSA_ILi0EEESU_EEEEENS5_IJNS4_10UnderscoreESX_SX_EEEEENS4_13SM90_TMA_LOADENS4_14ComposedLayoutINS4_7SwizzleILi3ELi4ELi3EEENS4_18smem_ptr_flag_bitsILi8EEENST_INS5_IJNSA_ILi8EEESG_EEENS5_IJSG_SC_EEEEEEEvNS4_8identityENS4_23SM90_TMA_LOAD_MULTICASTES1A_vS1B_EENS_8epilogue10collective6detail29Sm90TmaWarpSpecializedAdapterINS1F_15DefaultEpilogueISJ_SK_SK_NS1E_6thread17LinearCombinationISJ_Li1EffLNS1J_9ScaleType4KindE0ELNS_15FloatRoundStyleE2ESJ_EENS1_15EpilogueDefaultEEEEEvvEEEEvNT_6ParamsE:
        .type           _ZN7cutlass13device_kernelINS_4gemm6kernel13GemmUniversalIN4cute5tupleIJiiiiEEENS1_10collective13CollectiveMmaINS1_37MainloopSm90TmaGmmaWarpSpecializedFP8ILi5ENS5_IJNS4_1CILi2EEENSA_ILi1EEESC_EEENS1_35KernelTmaWarpSpecializedCooperativeEEENS5_IJNSA_ILi128EEENSA_ILi256EEESG_EEENS_12float_e4m3_tENS5_IJlSC_lEEESJ_SK_NS4_8TiledMMAINS4_8MMA_AtomIJNS4_4SM904GMMA31MMA_64x256x32_F32E4M3E4M3_SS_TNILNSO_7ScaleInE1ELSQ_1EEEEEENS4_6LayoutISD_NS5_IJSC_NSA_ILi0EEESU_EEEEENS5_IJNS4_10UnderscoreESX_SX_EEEEENS4_13SM90_TMA_LOADENS4_14ComposedLayoutINS4_7SwizzleILi3ELi4ELi3EEENS4_18smem_ptr_flag_bitsILi8EEENST_INS5_IJNSA_ILi8EEESG_EEENS5_IJSG_SC_EEEEEEEvNS4_8identityENS4_23SM90_TMA_LOAD_MULTICASTES1A_vS1B_EENS_8epilogue10collective6detail29Sm90TmaWarpSpecializedAdapterINS1F_15DefaultEpilogueISJ_SK_SK_NS1E_6thread17LinearCombinationISJ_Li1EffLNS1J_9ScaleType4KindE0ELNS_15FloatRoundStyleE2ESJ_EENS1_15EpilogueDefaultEEEEEvvEEEEvNT_6ParamsE,@function
        .size           _ZN7cutlass13device_kernelINS_4gemm6kernel13GemmUniversalIN4cute5tupleIJiiiiEEENS1_10collective13CollectiveMmaINS1_37MainloopSm90TmaGmmaWarpSpecializedFP8ILi5ENS5_IJNS4_1CILi2EEENSA_ILi1EEESC_EEENS1_35KernelTmaWarpSpecializedCooperativeEEENS5_IJNSA_ILi128EEENSA_ILi256EEESG_EEENS_12float_e4m3_tENS5_IJlSC_lEEESJ_SK_NS4_8TiledMMAINS4_8MMA_AtomIJNS4_4SM904GMMA31MMA_64x256x32_F32E4M3E4M3_SS_TNILNSO_7ScaleInE1ELSQ_1EEEEEENS4_6LayoutISD_NS5_IJSC_NSA_ILi0EEESU_EEEEENS5_IJNS4_10UnderscoreESX_SX_EEEEENS4_13SM90_TMA_LOADENS4_14ComposedLayoutINS4_7SwizzleILi3ELi4ELi3EEENS4_18smem_ptr_flag_bitsILi8EEENST_INS5_IJNSA_ILi8EEESG_EEENS5_IJSG_SC_EEEEEEEvNS4_8identityENS4_23SM90_TMA_LOAD_MULTICASTES1A_vS1B_EENS_8epilogue10collective6detail29Sm90TmaWarpSpecializedAdapterINS1F_15DefaultEpilogueISJ_SK_SK_NS1E_6thread17LinearCombinationISJ_Li1EffLNS1J_9ScaleType4KindE0ELNS_15FloatRoundStyleE2ESJ_EENS1_15EpilogueDefaultEEEEEvvEEEEvNT_6ParamsE,(.L_x_336 - _ZN7cutlass13device_kernelINS_4gemm6kernel13GemmUniversalIN4cute5tupleIJiiiiEEENS1_10collective13CollectiveMmaINS1_37MainloopSm90TmaGmmaWarpSpecializedFP8ILi5ENS5_IJNS4_1CILi2EEENSA_ILi1EEESC_EEENS1_35KernelTmaWarpSpecializedCooperativeEEENS5_IJNSA_ILi128EEENSA_ILi256EEESG_EEENS_12float_e4m3_tENS5_IJlSC_lEEESJ_SK_NS4_8TiledMMAINS4_8MMA_AtomIJNS4_4SM904GMMA31MMA_64x256x32_F32E4M3E4M3_SS_TNILNSO_7ScaleInE1ELSQ_1EEEEEENS4_6LayoutISD_NS5_IJSC_NSA_ILi0EEESU_EEEEENS5_IJNS4_10UnderscoreESX_SX_EEEEENS4_13SM90_TMA_LOADENS4_14ComposedLayoutINS4_7SwizzleILi3ELi4ELi3EEENS4_18smem_ptr_flag_bitsILi8EEENST_INS5_IJNSA_ILi8EEESG_EEENS5_IJSG_SC_EEEEEEEvNS4_8identityENS4_23SM90_TMA_LOAD_MULTICASTES1A_vS1B_EENS_8epilogue10collective6detail29Sm90TmaWarpSpecializedAdapterINS1F_15DefaultEpilogueISJ_SK_SK_NS1E_6thread17LinearCombinationISJ_Li1EffLNS1J_9ScaleType4KindE0ELNS_15FloatRoundStyleE2ESJ_EENS1_15EpilogueDefaultEEEEEvvEEEEvNT_6ParamsE)
        .other          _ZN7cutlass13device_kernelINS_4gemm6kernel13GemmUniversalIN4cute5tupleIJiiiiEEENS1_10collective13CollectiveMmaINS1_37MainloopSm90TmaGmmaWarpSpecializedFP8ILi5ENS5_IJNS4_1CILi2EEENSA_ILi1EEESC_EEENS1_35KernelTmaWarpSpecializedCooperativeEEENS5_IJNSA_ILi128EEENSA_ILi256EEESG_EEENS_12float_e4m3_tENS5_IJlSC_lEEESJ_SK_NS4_8TiledMMAINS4_8MMA_AtomIJNS4_4SM904GMMA31MMA_64x256x32_F32E4M3E4M3_SS_TNILNSO_7ScaleInE1ELSQ_1EEEEEENS4_6LayoutISD_NS5_IJSC_NSA_ILi0EEESU_EEEEENS5_IJNS4_10UnderscoreESX_SX_EEEEENS4_13SM90_TMA_LOADENS4_14ComposedLayoutINS4_7SwizzleILi3ELi4ELi3EEENS4_18smem_ptr_flag_bitsILi8EEENST_INS5_IJNSA_ILi8EEESG_EEENS5_IJSG_SC_EEEEEEEvNS4_8identityENS4_23SM90_TMA_LOAD_MULTICASTES1A_vS1B_EENS_8epilogue10collective6detail29Sm90TmaWarpSpecializedAdapterINS1F_15DefaultEpilogueISJ_SK_SK_NS1E_6thread17LinearCombinationISJ_Li1EffLNS1J_9ScaleType4KindE0ELNS_15FloatRoundStyleE2ESJ_EENS1_15EpilogueDefaultEEEEEvvEEEEvNT_6ParamsE,@"STO_CUDA_ENTRY STV_DEFAULT"
_ZN7cutlass13device_kernelINS_4gemm6kernel13GemmUniversalIN4cute5tupleIJiiiiEEENS1_10collective13CollectiveMmaINS1_37MainloopSm90TmaGmmaWarpSpecializedFP8ILi5ENS5_IJNS4_1CILi2EEENSA_ILi1EEESC_EEENS1_35KernelTmaWarpSpecializedCooperativeEEENS5_IJNSA_ILi128EEENSA_ILi256EEESG_EEENS_12float_e4m3_tENS5_IJlSC_lEEESJ_SK_NS4_8TiledMMAINS4_8MMA_AtomIJNS4_4SM904GMMA31MMA_64x256x32_F32E4M3E4M3_SS_TNILNSO_7ScaleInE1ELSQ_1EEEEEENS4_6LayoutISD_NS5_IJSC_NSA_ILi0EEESU_EEEEENS5_IJNS4_10UnderscoreESX_SX_EEEEENS4_13SM90_TMA_LOADENS4_14ComposedLayoutINS4_7SwizzleILi3ELi4ELi3EEENS4_18smem_ptr_flag_bitsILi8EEENST_INS5_IJNSA_ILi8EEESG_EEENS5_IJSG_SC_EEEEEEEvNS4_8identityENS4_23SM90_TMA_LOAD_MULTICASTES1A_vS1B_EENS_8epilogue10collective6detail29Sm90TmaWarpSpecializedAdapterINS1F_15DefaultEpilogueISJ_SK_SK_NS1E_6thread17LinearCombinationISJ_Li1EffLNS1J_9ScaleType4KindE0ELNS_15FloatRoundStyleE2ESJ_EENS1_15EpilogueDefaultEEEEEvvEEEEvNT_6ParamsE:
[----:B------:R-:W0:Y:S02]  /*0000*/  LDC R1, c[0x0][0x28] ;  /* 0x00000a00ff017b82 */ /* 0x000e240000000800 */
[----:B0-----:R-:W-:Y:S01]  /*0010*/  VIADD R1, R1, 0xffffff08 ;  /* 0xffffff0801017836 */ /* 0x001fe20000000000 */
[----:B------:R-:W0:Y:S01]  /*0020*/  S2R R4, SR_TID.X ;  /* 0x0000000000047919 */ /* 0x000e220000002100 */
[----:B------:R-:W-:Y:S01]  /*0030*/  ELECT P0, URZ, PT ;  /* 0x00000000003f782f */ /* 0x000fe20003800000 */
[----:B------:R-:W-:Y:S01]  /*0040*/  BSSY B0, `(.L_x_0) ;  /* 0x0000015000007945 */ /* 0x000fe20003800000 */
[--C-:B0-----:R-:W-:Y:S02]  /*0050*/  SHF.R.U32.HI R0, RZ, 0x5, R4.reuse ;  /* 0x00000005ff007819 */ /* 0x101fe40000011604 */
[----:B------:R-:W-:-:S03]  /*0060*/  SHF.R.U32.HI R2, RZ, 0x7, R4 ;  /* 0x00000007ff027819 */ /* 0x000fc60000011604 */
[----:B------:R-:W0:Y:S04]  /*0070*/  SHFL.IDX PT, R3, R0, RZ, 0x1f ;  /* 0x00001fff00037589 */ /* 0x000e2800000e0000 */
[----:B------:R-:W1:Y:S01]  /*0080*/  SHFL.IDX PT, R2, R2, RZ, 0x1f ;  /* 0x00001fff02027589 */ /* 0x000e6200000e0000 */
[----:B0-----:R-:W-:Y:S02]  /*0090*/  R2UR UR4, R3 ;  /* 0x00000000030472ca */ /* 0x001fe400000e0000 */
[----:B-1----:R-:W-:-:S11]  /*00a0*/  R2UR UR6, R2 ;  /* 0x00000000020672ca */ /* 0x002fd600000e0000 */
[----:B------:R-:W-:Y:S02]  /*00b0*/  USHF.R.S32.HI UR5, URZ, 0x1f, UR4 ;  /* 0x0000001f3f057899 */ /* 0x000fe40008011404 */
[----:B------:R-:W-:Y:S02]  /*00c0*/  ISETP.NE.OR P0, PT, RZ, UR4, !P0 ;  /* 0x00000004ff007c0c */ /* 0x000fe4000c705670 */
[----:B------:R-:W-:-:S04]  /*00d0*/  ULEA.HI UR5, UR5, UR4, URZ, 0x2 ;  /* 0x0000000405057291 */ /* 0x000fc8000f8f103f */
[----:B------:R-:W-:-:S04]  /*00e0*/  ULOP3.LUT UR5, UR5, 0xfffffffc, URZ, 0xc0, !UPT ;  /* 0xfffffffc05057892 */ /* 0x000fc8000f8ec03f */
[----:B------:R-:W-:-:S03]  /*00f0*/  UIADD3 UR8, UR4, -UR5, URZ ;  /* 0x8000000504087290 */ /* 0x000fc6000fffe03f */
[----:B------:R-:W-:Y:S09]  /*0100*/  @P0 BRA `(.L_x_1) ;  /* 0x0000000000200947 */ /* 0x000ff20003800000 */
[----:B------:R-:W-:Y:S02]  /*0110*/  ULDC.64 UR4, c[0x0][0x198] ;  /* 0x0000660000047ab9 */ /* 0x000fe40000000a00 */
[----:B------:R-:W-:Y:S02]  /*0120*/  UIADD3 UR10, UP0, UR4, 0xf0, URZ ;  /* 0x000000f0040a7890 */ /* 0x000fe4000ff1e03f */
[----:B------:R-:W-:Y:S02]  /*0130*/  UIADD3 UR4, UP1, UR4, 0x1f0, URZ ;  /* 0x000001f004047890 */ /* 0x000fe4000ff3e03f */
[----:B------:R-:W-:Y:S02]  /*0140*/  UIADD3.X UR11, URZ, UR5, URZ, UP0, !UPT ;  /* 0x000000053f0b7290 */ /* 0x000fe400087fe43f */
[----:B------:R-:W-:-:S07]  /*0150*/  UIADD3.X UR5, URZ, UR5, URZ, UP1, !UPT ;  /* 0x000000053f057290 */ /* 0x000fce0008ffe43f */
[----:B------:R0:W-:Y:S02]  /*0160*/  UTMACCTL.PF [UR10] ;  /* 0x000000000a0079b9 */ /* 0x0001e40008040000 */
[----:B------:R0:W-:Y:S02]  /*0170*/  UTMACCTL.PF [UR4] ;  /* 0x00000000040079b9 */ /* 0x0001e40008040000 */
[----:B0-----:R-:W-:Y:S01]  /*0180*/  NOP ;  /* 0x0000000000007918 */ /* 0x001fe20000000000 */
.L_x_1:
[----:B------:R-:W-:Y:S05]  /*0190*/  BSYNC B0 ;  /* 0x0000000000007941 */ /* 0x000fea0003800000 */
.L_x_0:
[----:B------:R-:W0:Y:S01]  /*01a0*/  SHFL.IDX PT, R3, R0, RZ, 0x1f ;  /* 0x00001fff00037589 */ /* 0x000e2200000e0000 */
[----:B------:R-:W-:Y:S01]  /*01b0*/  UISETP.NE.AND UP0, UPT, UR8, 0x3, UPT ;  /* 0x000000030800788c */ /* 0x000fe2000bf05270 */
[----:B------:R-:W-:Y:S01]  /*01c0*/  ISETP.NE.AND P1, PT, RZ, UR6, PT ;  /* 0x00000006ff007c0c */ /* 0x000fe2000bf25270 */
[----:B------:R-:W-:Y:S02]  /*01d0*/  UIADD3 UR10, UR6, -0x1, URZ ;  /* 0xffffffff060a7890 */ /* 0x000fe4000fffe03f */
[----:B------:R-:W-:Y:S02]  /*01e0*/  UISETP.EQ.OR UP0, UPT, UR8, URZ, !UP0 ;  /* 0x0000003f0800728c */ /* 0x000fe4000c702670 */
[----:B------:R-:W-:Y:S02]  /*01f0*/  UISETP.GE.U32.AND UP1, UPT, UR10, 0x2, UPT ;  /* 0x000000020a00788c */ /* 0x000fe4000bf26070 */
[----:B------:R-:W-:-:S04]  /*0200*/  UISETP.EQ.AND UP0, UPT, UR6, URZ, UP0 ;  /* 0x0000003f0600728c */ /* 0x000fc80008702270 */
[----:B------:R-:W-:-:S04]  /*0210*/  USEL UR13, URZ, 0x1, !UP0 ;  /* 0x000000013f0d7887 */ /* 0x000fc8000c000000 */
[----:B------:R-:W-:Y:S01]  /*0220*/  USEL UR13, UR13, 0x2, UP1 ;  /* 0x000000020d0d7887 */ /* 0x000fe20008800000 */
[----:B0-----:R-:W-:-:S13]  /*0230*/  ISETP.NE.AND P0, PT, R3, RZ, PT ;  /* 0x000000ff0300720c */ /* 0x001fda0003f05270 */
[----:B------:R-:W-:Y:S05]  /*0240*/  @P0 BRA `(.L_x_2) ;  /* 0x0000000000600947 */ /* 0x000fea0003800000 */
[----:B------:R-:W0:Y:S01]  /*0250*/  S2UR UR9, SR_CgaCtaId ;  /* 0x00000000000979c3 */ /* 0x000e220000008800 */
[----:B------:R-:W-:Y:S01]  /*0260*/  UMOV UR4, 0x400 ;  /* 0x0000040000047882 */ /* 0x000fe20000000000 */
[----:B------:R-:W-:Y:S01]  /*0270*/  UMOV UR5, 0x1 ;  /* 0x0000000100057882 */ /* 0x000fe20000000000 */
[----:B------:R-:W-:Y:S01]  /*0280*/  UMOV UR6, 0x4 ;  /* 0x0000000400067882 */ /* 0x000fe20000000000 */
[----:B------:R-:W-:Y:S01]  /*0290*/  ELECT P0, URZ, PT ;  /* 0x00000000003f782f */ /* 0x000fe20003800000 */
[----:B------:R-:W-:-:S04]  /*02a0*/  UIADD3 UR6, -UR6, 0x100000, URZ ;  /* 0x0010000006067890 */ /* 0x000fc8000fffe13f */
[----:B------:R-:W-:Y:S02]  /*02b0*/  USHF.L.U32 UR7, UR6, 0xb, URZ ;  /* 0x0000000b06077899 */ /* 0x000fe4000800063f */
[----:B------:R-:W-:Y:S02]  /*02c0*/  USHF.L.U32 UR6, UR6, 0x1, URZ ;  /* 0x0000000106067899 */ /* 0x000fe4000800063f */
[----:B0-----:R-:W-:Y:S02]  /*02d0*/  ULEA UR9, UR9, UR4, 0x18 ;  /* 0x0000000409097291 */ /* 0x001fe4000f8ec03f */
[----:B------:R-:W-:-:S04]  /*02e0*/  UIADD3 UR4, -UR5, 0x100000, URZ ;  /* 0x0010000005047890 */ /* 0x000fc8000fffe13f */
[----:B------:R-:W-:Y:S02]  /*02f0*/  USHF.L.U32 UR5, UR4, 0xb, URZ ;  /* 0x0000000b04057899 */ /* 0x000fe4000800063f */
[----:B------:R-:W-:Y:S01]  /*0300*/  USHF.L.U32 UR4, UR4, 0x1, URZ ;  /* 0x0000000104047899 */ /* 0x000fe2000800063f */
[----:B------:R-:W0:Y:S11]  /*0310*/  FENCE.VIEW.ASYNC.S ;  /* 0x00000000000073c6 */ /* 0x000e360000000000 */
[----:B0-----:R0:W1:Y:S01]  /*0320*/  SYNCS.EXCH.64 URZ, [UR9], UR4 ;  /* 0x00000004093f75b2 */ /* 0x0010620008000100 */
[----:B------:R0:W2:Y:S01]  /*0330*/  SYNCS.EXCH.64 URZ, [UR9+0x28], UR6 ;  /* 0x00002806093f75b2 */ /* 0x0000a20008000100 */
[----:B------:R0:W3:Y:S01]  /*0340*/  SYNCS.EXCH.64 URZ, [UR9+0x8], UR4 ;  /* 0x00000804093f75b2 */ /* 0x0000e20008000100 */
[----:B------:R0:W4:Y:S01]  /*0350*/  SYNCS.EXCH.64 URZ, [UR9+0x30], UR6 ;  /* 0x00003006093f75b2 */ /* 0x0001220008000100 */
[----:B------:R0:W0:Y:S01]  /*0360*/  SYNCS.EXCH.64 URZ, [UR9+0x10], UR4 ;  /* 0x00001004093f75b2 */ /* 0x0000220008000100 */
[----:B------:R0:W0:Y:S01]  /*0370*/  SYNCS.EXCH.64 URZ, [UR9+0x38], UR6 ;  /* 0x00003806093f75b2 */ /* 0x0000220008000100 */
[----:B------:R0:W0:Y:S01]  /*0380*/  SYNCS.EXCH.64 URZ, [UR9+0x18], UR4 ;  /* 0x00001804093f75b2 */ /* 0x0000220008000100 */
[----:B------:R0:W0:Y:S01]  /*0390*/  SYNCS.EXCH.64 URZ, [UR9+0x40], UR6 ;  /* 0x00004006093f75b2 */ /* 0x0000220008000100 */
[----:B------:R0:W0:Y:S01]  /*03a0*/  SYNCS.EXCH.64 URZ, [UR9+0x20], UR4 ;  /* 0x00002004093f75b2 */ /* 0x0000220008000100 */
[----:B------:R0:W0:Y:S01]  /*03b0*/  SYNCS.EXCH.64 URZ, [UR9+0x48], UR6 ;  /* 0x00004806093f75b2 */ /* 0x0000220008000100 */
[----:B------:R-:W-:Y:S01]  /*03c0*/  NOP ;  /* 0x0000000000007918 */ /* 0x000fe20000000000 */
.L_x_2:
[----:B------:R-:W-:Y:S01]  /*03d0*/  SHF.R.S32.HI R2, RZ, 0x1f, R4 ;  /* 0x0000001fff027819 */ /* 0x000fe20000011404 */
[----:B------:R-:W5:Y:S01]  /*03e0*/  SHFL.IDX PT, R0, R0, RZ, 0x1f ;  /* 0x00001fff00007589 */ /* 0x000f6200000e0000 */
[----:B0-----:R-:W0:Y:S01]  /*03f0*/  S2UR UR9, SR_CTAID.X ;  /* 0x00000000000979c3 */ /* 0x001e220000002500 */
[----:B------:R-:W-:Y:S02]  /*0400*/  ELECT P0, URZ, PT ;  /* 0x00000000003f782f */ /* 0x000fe40003800000 */
[----:B------:R-:W-:Y:S01]  /*0410*/  LEA.HI R2, R2, R4, RZ, 0x7 ;  /* 0x0000000402027211 */ /* 0x000fe200078f38ff */
[----:B------:R-:W-:Y:S01]  /*0420*/  ULDC UR4, c[0x0][0x150] ;  /* 0x0000540000047ab9 */ /* 0x000fe20000000800 */
[----:B------:R-:W-:Y:S01]  /*0430*/  SHF.R.S32.HI R6, RZ, 0x1f, R3 ;  /* 0x0000001fff067819 */ /* 0x000fe20000011403 */
[----:B------:R-:W-:Y:S01]  /*0440*/  NOP ;  /* 0x0000000000007918 */ /* 0x000fe20000000000 */
[----:B------:R-:W-:Y:S01]  /*0450*/  LOP3.LUT R2, R2, 0xffffff80, RZ, 0xc0, !PT ;  /* 0xffffff8002027812 */ /* 0x000fe200078ec0ff */
[----:B------:R-:W-:Y:S01]  /*0460*/  NOP ;  /* 0x0000000000007918 */ /* 0x000fe20000000000 */
[----:B------:R-:W-:Y:S01]  /*0470*/  LEA.HI R6, R6, R3, RZ, 0x2 ;  /* 0x0000000306067211 */ /* 0x000fe200078f10ff */
[----:B------:R-:W1:Y:S02]  /*0480*/  LDC R8, c[0x0][0x144] ;  /* 0x00005100ff087b82 */ /* 0x000e640000000800 */
[----:B------:R-:W-:Y:S01]  /*0490*/  IMAD.IADD R4, R4, 0x1, -R2 ;  /* 0x0000000104047824 */ /* 0x000fe200078e0a02 */
[----:B------:R-:W-:Y:S01]  /*04a0*/  LOP3.LUT R6, R6, 0x3ffffffc, RZ, 0xc0, !PT ;  /* 0x3ffffffc06067812 */ /* 0x000fe200078ec0ff */
[----:B------:R-:W2:Y:S03]  /*04b0*/  S2R R2, SR_CTAID.Y ;  /* 0x0000000000027919 */ /* 0x000ea60000002600 */
[----:B------:R-:W-:Y:S01]  /*04c0*/  SHF.R.S32.HI R5, RZ, 0x1f, R4 ;  /* 0x0000001fff057819 */ /* 0x000fe20000011404 */
[----:B------:R-:W-:Y:S01]  /*04d0*/  IMAD.IADD R6, R3, 0x1, -R6 ;  /* 0x0000000103067824 */ /* 0x000fe200078e0a06 */
[----:B------:R-:W3:Y:S02]  /*04e0*/  LDC R11, c[0x0][0x148] ;  /* 0x00005200ff0b7b82 */ /* 0x000ee40000000800 */
[----:B------:R-:W-:-:S02]  /*04f0*/  LEA.HI R5, R5, R4, RZ, 0x3 ;  /* 0x0000000405057211 */ /* 0x000fc400078f18ff */
[----:B-----5:R-:W-:Y:S02]  /*0500*/  ISETP.NE.OR P0, PT, R0, RZ, !P0 ;  /* 0x000000ff0000720c */ /* 0x020fe40004705670 */
[--C-:B------:R-:W-:Y:S02]  /*0510*/  SHF.R.S32.HI R0, RZ, 0x3, R5.reuse ;  /* 0x00000003ff007819 */ /* 0x100fe40000011405 */
[----:B------:R-:W-:Y:S02]  /*0520*/  SHF.R.S32.HI R5, RZ, 0x1f, R5 ;  /* 0x0000001fff057819 */ /* 0x000fe40000011405 */
[----:B0-----:R-:W-:Y:S02]  /*0530*/  I2FP.F32.U32 R7, UR9 ;  /* 0x0000000900077c45 */ /* 0x001fe40008201000 */
[----:B------:R-:W-:-:S03]  /*0540*/  LEA.HI R5, R5, R0, RZ, 0x2 ;  /* 0x0000000005057211 */ /* 0x000fc600078f10ff */
[----:B------:R-:W-:Y:S01]  /*0550*/  FMUL R7, R7, UR4 ;  /* 0x0000000407077c20 */ /* 0x000fe20008400000 */
[----:B------:R-:W-:Y:S01]  /*0560*/  LOP3.LUT R5, R5, 0xfffffffc, RZ, 0xc0, !PT ;  /* 0xfffffffc05057812 */ /* 0x000fe200078ec0ff */
[----:B------:R-:W-:Y:S01]  /*0570*/  VOTEU.ALL UP0, P0 ;  /* 0x00000000003f7886 */ /* 0x000fe20000000000 */
[----:B------:R-:W-:Y:S01]  /*0580*/  ULDC UR4, c[0x0][0x154] ;  /* 0x0000550000047ab9 */ /* 0x000fe20000000800 */
[----:B------:R-:W-:Y:S02]  /*0590*/  VOTEU.ALL UP1, P0 ;  /* 0x00000000003f7886 */ /* 0x000fe40000020000 */
[----:B------:R-:W0:Y:S01]  /*05a0*/  F2I.U32.TRUNC.NTZ R7, R7 ;  /* 0x0000000700077305 */ /* 0x000e22000020f000 */
[----:B------:R-:W-:Y:S01]  /*05b0*/  IMAD.IADD R5, R0, 0x1, -R5 ;  /* 0x0000000100057824 */ /* 0x000fe200078e0a05 */
[----:B------:R-:W5:Y:S01]  /*05c0*/  @!UP0 S2UR UR7, SR_CgaCtaId ;  /* 0x00000000000789c3 */ /* 0x000f620000008800 */
[----:B------:R-:W-:Y:S02]  /*05d0*/  @!UP0 UMOV UR6, 0x400 ;  /* 0x0000040000068882 */ /* 0x000fe40000000000 */
[----:B------:R-:W-:Y:S01]  /*05e0*/  IMAD R5, R6, 0x4, R5 ;  /* 0x0000000406057824 */ /* 0x000fe200078e0205 */
[----:B--2---:R-:W-:-:S04]  /*05f0*/  I2FP.F32.U32 R9, R2 ;  /* 0x0000000200097245 */ /* 0x004fc80000201000 */
[----:B------:R-:W-:Y:S01]  /*0600*/  LEA.HI R0, R5, R5, RZ, 0x1 ;  /* 0x0000000505007211 */ /* 0x000fe200078f08ff */
[----:B------:R-:W-:Y:S01]  /*0610*/  FMUL R9, R9, UR4 ;  /* 0x0000000409097c20 */ /* 0x000fe20008400000 */
[----:B------:R-:W-:Y:S02]  /*0620*/  UMOV UR4, 0x20 ;  /* 0x0000002000047882 */ /* 0x000fe40000000000 */
[----:B------:R-:W-:Y:S01]  /*0630*/  LOP3.LUT R6, R0, 0xfffffffe, RZ, 0xc0, !PT ;  /* 0xfffffffe00067812 */ /* 0x000fe200078ec0ff */
[----:B0-----:R-:W-:Y:S01]  /*0640*/  IMAD.MOV R13, RZ, RZ, -R7 ;  /* 0x000000ffff0d7224 */ /* 0x001fe200078e0a07 */
[----:B------:R-:W-:-:S04]  /*0650*/  @!UP0 UIADD3 UR4, -UR4, 0x100000, URZ ;  /* 0x0010000004048890 */ /* 0x000fc8000fffe13f */
[----:B------:R-:W-:Y:S02]  /*0660*/  @!UP0 USHF.L.U32 UR5, UR4, 0xb, URZ ;  /* 0x0000000b04058899 */ /* 0x000fe4000800063f */
[----:B------:R-:W-:Y:S01]  /*0670*/  @!UP0 USHF.L.U32 UR4, UR4, 0x1, URZ ;  /* 0x0000000104048899 */ /* 0x000fe2000800063f */
[----:B------:R-:W0:Y:S01]  /*0680*/  F2I.U32.TRUNC.NTZ R9, R9 ;  /* 0x0000000900097305 */ /* 0x000e22000020f000 */
[----:B-1----:R-:W-:Y:S02]  /*0690*/  IMAD R0, R8, R13, UR9 ;  /* 0x0000000908007e24 */ /* 0x002fe4000f8e020d */
[C---:B------:R-:W-:Y:S02]  /*06a0*/  IMAD.IADD R7, R5.reuse, 0x1, -R6 ;  /* 0x0000000105077824 */ /* 0x040fe400078e0a06 */
[----:B------:R-:W-:-:S03]  /*06b0*/  IMAD.SHL.U32 R6, R5, 0x4, RZ ;  /* 0x0000000405067824 */ /* 0x000fc600078e00ff */
[----:B------:R-:W-:Y:S01]  /*06c0*/  ISETP.NE.AND P2, PT, R7, R0, PT ;  /* 0x000000000700720c */ /* 0x000fe20003f45270 */
[----:B-----5:R-:W-:Y:S01]  /*06d0*/  @!UP0 ULEA UR6, UR7, UR6, 0x18 ;  /* 0x0000000607068291 */ /* 0x020fe2000f8ec03f */
[----:B------:R-:W-:Y:S01]  /*06e0*/  LOP3.LUT R10, R5, 0xc, R6, 0x78, !PT ;  /* 0x0000000c050a7812 */ /* 0x000fe200078e7806 */
[----:B------:R-:W1:Y:S01]  /*06f0*/  LDC R7, c[0x0][0x140] ;  /* 0x00005000ff077b82 */ /* 0x000e620000000800 */
[----:B------:R-:W-:Y:S01]  /*0700*/  VOTEU.ALL UP0, P0 ;  /* 0x00000000003f7886 */ /* 0x000fe20000000000 */
[----:B------:R-:W-:Y:S01]  /*0710*/  LOP3.LUT P0, RZ, R4, 0x7, RZ, 0xc0, !PT ;  /* 0x0000000704ff7812 */ /* 0x000fe2000780c0ff */
[----:B0-----:R-:W-:Y:S01]  /*0720*/  IMAD.MOV R12, RZ, RZ, -R9 ;  /* 0x000000ffff0c7224 */ /* 0x001fe200078e0a09 */
[----:B------:R0:W-:Y:S01]  /*0730*/  STL [R1+0x74], R10 ;  /* 0x0000740a01007387 */ /* 0x0001e20000100800 */
[----:B------:R-:W-:Y:S01]  /*0740*/  IMAD.MOV.U32 R4, RZ, RZ, 0x1 ;  /* 0x00000001ff047424 */ /* 0x000fe200078e00ff */
[----:B------:R-:W-:Y:S01]  /*0750*/  ISETP.LT.U32.AND P0, PT, R10, 0x2, !P0 ;  /* 0x000000020a00780c */ /* 0x000fe20004701070 */
[----:B---3--:R-:W-:-:S03]  /*0760*/  IMAD R6, R11, R12, R2 ;  /* 0x0000000c0b067224 */ /* 0x008fc600078e0202 */
[----:B------:R-:W-:Y:S01]  /*0770*/  @P2 LEA.HI R5, R10, R10, RZ, 0x1 ;  /* 0x0000000a0a052211 */ /* 0x000fe200078f08ff */
[----:B------:R-:W2:Y:S02]  /*0780*/  FENCE.VIEW.ASYNC.S ;  /* 0x00000000000073c6 */ /* 0x000ea40000000000 */
[----:B--2---:R0:W2:Y:S01]  /*0790*/  @!UP0 SYNCS.EXCH.64 URZ, [UR6+0x60], UR4 ;  /* 0x00006004063f85b2 */ /* 0x0040a20008000100 */
[----:B------:R-:W-:-:S04]  /*07a0*/  @P2 SHF.R.S32.HI R5, RZ, 0x1, R5 ;  /* 0x00000001ff052819 */ /* 0x000fc80000011405 */
[----:B------:R-:W-:Y:S02]  /*07b0*/  @P2 ISETP.NE.AND P3, PT, R5, R6, PT ;  /* 0x000000060500220c */ /* 0x000fe40003f65270 */
[----:B------:R-:W-:Y:S02]  /*07c0*/  SEL R5, RZ, 0x1, !P0 ;  /* 0x00000001ff057807 */ /* 0x000fe40004000000 */
[----:B------:R-:W-:Y:S02]  /*07d0*/  @P2 SEL R4, RZ, 0x1, P3 ;  /* 0x00000001ff042807 */ /* 0x000fe40001800000 */
[----:B-1----:R-:W-:Y:S02]  /*07e0*/  ISETP.EQ.U32.AND P4, PT, R7, 0x1, PT ;  /* 0x000000010700780c */ /* 0x002fe40003f82070 */
[----:B------:R-:W-:Y:S01]  /*07f0*/  LOP3.LUT R4, R4, R5, RZ, 0xc0, !PT ;  /* 0x0000000504047212 */ /* 0x000fe200078ec0ff */
[----:B------:R0:W1:Y:S01]  /*0800*/  @!UP1 SYNCS.EXCH.64 URZ, [UR6+0x68], UR4 ;  /* 0x00006804063f95b2 */ /* 0x0000620008000100 */
[----:B------:R-:W-:-:S03]  /*0810*/  NOP ;  /* 0x0000000000007918 */ /* 0x000fc60000000000 */
[----:B------:R0:W-:Y:S06]  /*0820*/  STL [R1+0x70], R4 ;  /* 0x0000700401007387 */ /* 0x0001ec0000100800 */
[----:B--2---:R-:W-:Y:S05]  /*0830*/  @!P4 BRA `(.L_x_3) ;  /* 0x000000000008c947 */ /* 0x004fea0003800000 */
[----:B-1--4-:R-:W-:Y:S01]  /*0840*/  UCGABAR_ARV ;  /* 0x00000000000079c7 */ /* 0x012fe20008000000 */
[----:B------:R-:W-:Y:S05]  /*0850*/  BRA `(.L_x_4) ;  /* 0x0000000000047947 */ /* 0x000fea0003800000 */
.L_x_3:
[----:B-1--4-:R-:W-:Y:S01]  /*0860*/  NOP ;  /* 0x0000000000007918 */ /* 0x012fe20000000000 */
.L_x_4:
[----:B------:R-:W1:Y:S01]  /*0870*/  LDC R3, c[0x0][0x65c] ;  /* 0x00019700ff037b82 */ /* 0x000e620000000800 */
[----:B0-----:R-:W-:Y:S02]  /*0880*/  IMAD.U32 R4, RZ, RZ, UR9 ;  /* 0x00000009ff047e24 */ /* 0x001fe4000f8e00ff */
[----:B------:R-:W-:Y:S01]  /*0890*/  IMAD.MOV.U32 R5, RZ, RZ, RZ ;  /* 0x000000ffff057224 */ /* 0x000fe200078e00ff */
[----:B-1----:R-:W-:-:S13]  /*08a0*/  ISETP.NE.AND P2, PT, R3, 0x1, PT ;  /* 0x000000010300780c */ /* 0x002fda0003f45270 */
[----:B------:R-:W0:Y:S01]  /*08b0*/  @P2 LDC R7, c[0x0][0x10] ;  /* 0x00000400ff072b82 */ /* 0x000e220000000800 */
[----:B------:R-:W-:Y:S02]  /*08c0*/  @P2 IMAD.MOV.U32 R3, RZ, RZ, RZ ;  /* 0x000000ffff032224 */ /* 0x000fe400078e00ff */
[----:B------:R-:W-:-:S05]  /*08d0*/  @P2 IMAD.MOV.U32 R13, RZ, RZ, RZ ;  /* 0x000000ffff0d2224 */ /* 0x000fca00078e00ff */
[----:B------:R-:W1:Y:S01]  /*08e0*/  @!P2 LDC R9, c[0x0][0xc] ;  /* 0x00000300ff09ab82 */ /* 0x000e620000000800 */
[----:B0-----:R-:W-:-:S04]  /*08f0*/  @P2 IMAD.WIDE.U32 R6, R7, UR9, R2 ;  /* 0x0000000907062c25 */ /* 0x001fc8000f8e0002 */
[----:B------:R-:W-:Y:S02]  /*0900*/  @P2 IMAD.MOV.U32 R19, RZ, RZ, R6 ;  /* 0x000000ffff132224 */ /* 0x000fe400078e0006 */
[----:B------:R-:W-:Y:S02]  /*0910*/  @P2 IMAD.IADD R23, R7, 0x1, R13 ;  /* 0x0000000107172824 */ /* 0x000fe400078e020d */
[----:B-1----:R-:W-:-:S04]  /*0920*/  @!P2 IMAD.WIDE.U32 R4, R2, R9, R4 ;  /* 0x000000090204a225 */ /* 0x002fc800078e0004 */
[----:B------:R-:W-:Y:S02]  /*0930*/  @!P2 IMAD.MOV.U32 R19, RZ, RZ, R4 ;  /* 0x000000ffff13a224 */ /* 0x000fe400078e0004 */
[----:B------:R-:W-:-:S03]  /*0940*/  @!P2 IMAD.MOV.U32 R23, RZ, RZ, R5 ;  /* 0x000000ffff17a224 */ /* 0x000fc600078e0005 */
[----:B------:R0:W-:Y:S04]  /*0950*/  STL [R1+0x7c], R19 ;  /* 0x00007c1301007387 */ /* 0x0001e80000100800 */
[----:B------:R0:W-:Y:S01]  /*0960*/  STL [R1+0x78], R23 ;  /* 0x0000781701007387 */ /* 0x0001e20000100800 */
[----:B------:R-:W-:Y:S05]  /*0970*/  @!P4 BRA `(.L_x_5) ;  /* 0x00000000000cc947 */ /* 0x000fea0003800000 */
[----:B------:R-:W-:Y:S01]  /*0980*/  UCGABAR_WAIT ;  /* 0x0000000000007dc7 */ /* 0x000fe20008000000 */
[----:B------:R-:W-:Y:S01]  /*0990*/  CCTL.IVALL ;  /* 0x00000000ff00798f */ /* 0x000fe20002000000 */
[----:B------:R-:W-:Y:S05]  /*09a0*/  BRA `(.L_x_6) ;  /* 0x0000000000047947 */ /* 0x000fea0003800000 */
.L_x_5:
[----:B------:R-:W-:Y:S06]  /*09b0*/  BAR.SYNC.DEFER_BLOCKING 0x0 ;  /* 0x0000000000007b1d */ /* 0x000fec0000010000 */
.L_x_6:
[----:B------:R-:W-:Y:S05]  /*09c0*/  @!P1 BRA `(.L_x_7) ;  /* 0x000000e000f49947 */ /* 0x000fea0003800000 */
[----:B------:R-:W-:-:S06]  /*09d0*/  UISETP.GT.U32.AND UP0, UPT, UR10, 0x1, UPT ;  /* 0x000000010a00788c */ /* 0x000fcc000bf04070 */
[----:B------:R-:W-:-:S13]  /*09e0*/  PLOP3.LUT P0, PT, PT, PT, UP0, 0x80, 0x0 ;  /* 0x000000000000781c */ /* 0x000fda0003f0f008 */
[----:B------:R-:W-:Y:S05]  /*09f0*/  @P0 EXIT ;  /* 0x000000000000094d */ /* 0x000fea0003800000 */
[----:B------:R-:W-:Y:S01]  /*0a00*/  IMAD.MOV.U32 R6, RZ, RZ, -0x1 ;  /* 0xffffffffff067424 */ /* 0x000fe200078e00ff */
[----:B------:R-:W-:Y:S01]  /*0a10*/  ULDC.64 UR4, c[0x0][0x650] ;  /* 0x0001940000047ab9 */ /* 0x000fe20000000a00 */
[----:B------:R-:W-:Y:S01]  /*0a20*/  IMAD.MOV.U32 R5, RZ, RZ, -0x1 ;  /* 0xffffffffff057424 */ /* 0x000fe200078e00ff */
[----:B------:R-:W-:Y:S01]  /*0a30*/  ISETP.GE.U32.AND P0, PT, R19, UR4, PT ;  /* 0x0000000413007c0c */ /* 0x000fe2000bf06070 */
[----:B------:R-:W-:Y:S01]  /*0a40*/  UMOV UR22, 0xffffffff ;  /* 0xffffffff00167882 */ /* 0x000fe20000000000 */
[----:B------:R1:W-:Y:S01]  /*0a50*/  STL [R1+0x84], R6 ;  /* 0x0000840601007387 */ /* 0x0003e20000100800 */
[----:B------:R-:W-:Y:S02]  /*0a60*/  PRMT R4, RZ, 0x7610, R4 ;  /* 0x00007610ff047816 */ /* 0x000fe40000000004 */
[----:B------:R-:W-:Y:S01]  /*0a70*/  ISETP.GE.U32.AND.EX P0, PT, R23, UR5, PT, P0 ;  /* 0x0000000517007c0c */ /* 0x000fe2000bf06100 */
[----:B------:R1:W-:-:S12]  /*0a80*/  STL [R1+0x80], R5 ;  /* 0x0000800501007387 */ /* 0x0003d80000100800 */
[----:B-1----:R-:W-:Y:S05]  /*0a90*/  @P0 BRA `(.L_x_8) ;  /* 0x0000000400380947 */ /* 0x002fea0003800000 */
[----:B------:R-:W1:Y:S01]  /*0aa0*/  LDC.64 R14, c[0x0][0x628] ;  /* 0x00018a00ff0e7b82 */ /* 0x000e620000000a00 */
[----:B------:R-:W-:Y:S02]  /*0ab0*/  IMAD.MOV.U32 R4, RZ, RZ, R19 ;  /* 0x000000ffff047224 */ /* 0x000fe400078e0013 */
[----:B------:R-:W-:-:S05]  /*0ac0*/  IMAD.MOV.U32 R5, RZ, RZ, R23 ;  /* 0x000000ffff057224 */ /* 0x000fca00078e0017 */
[----:B------:R-:W2:Y:S08]  /*0ad0*/  LDC R10, c[0x0][0x630] ;  /* 0x00018c00ff0a7b82 */ /* 0x000eb00000000800 */
[----:B------:R-:W3:Y:S01]  /*0ae0*/  LDC.64 R16, c[0x0][0x620] ;  /* 0x00018800ff107b82 */ /* 0x000ee20000000a00 */
[----:B-1----:R-:W-:-:S04]  /*0af0*/  ISETP.NE.U32.AND P0, PT, R14, RZ, PT ;  /* 0x000000ff0e00720c */ /* 0x002fc80003f05070 */
[----:B------:R-:W-:-:S13]  /*0b00*/  ISETP.NE.AND.EX P0, PT, R15, RZ, PT, P0 ;  /* 0x000000ff0f00720c */ /* 0x000fda0003f05300 */
[----:B--23--:R-:W-:Y:S05]  /*0b10*/  @!P0 BRA `(.L_x_9) ;  /* 0x0000000000288947 */ /* 0x00cfea0003800000 */
[----:B------:R-:W1:Y:S02]  /*0b20*/  LDC R9, c[0x0][0x634] ;  /* 0x00018d00ff097b82 */ /* 0x000e640000000800 */
[----:B-1----:R-:W-:-:S05]  /*0b30*/  IADD3 R9, P0, R19, R9, RZ ;  /* 0x0000000913097210 */ /* 0x002fca0007f1e0ff */
[----:B------:R-:W-:-:S04]  /*0b40*/  IMAD.X R13, RZ, RZ, R23, P0 ;  /* 0x000000ffff0d7224 */ /* 0x000fc800000e0617 */
[----:B------:R-:W-:-:S04]  /*0b50*/  IMAD.WIDE.U32 R4, R13, R14, RZ ;  /* 0x0000000e0d047225 */ /* 0x000fc800078e00ff */
[----:B------:R-:W-:-:S04]  /*0b60*/  IMAD.WIDE.U32 R6, P0, R9, R15, R4 ;  /* 0x0000000f09067225 */ /* 0x000fc80007800004 */
[----:B------:R-:W-:-:S04]  /*0b70*/  IMAD.WIDE.U32 R4, R9, R14, RZ ;  /* 0x0000000e09047225 */ /* 0x000fc800078e00ff */
[----:B------:R-:W-:Y:S01]  /*0b80*/  IMAD.X R9, RZ, RZ, RZ, P0 ;  /* 0x000000ffff097224 */ /* 0x000fe200000e06ff */
[----:B------:R-:W-:Y:S01]  /*0b90*/  IADD3 RZ, P0, R5, R6, RZ ;  /* 0x0000000605ff7210 */ /* 0x000fe20007f1e0ff */
[----:B------:R-:W-:-:S04]  /*0ba0*/  IMAD.MOV.U32 R8, RZ, RZ, R7 ;  /* 0x000000ffff087224 */ /* 0x000fc800078e0007 */
[----:B------:R-:W-:-:S08]  /*0bb0*/  IMAD.WIDE.U32.X R4, R13, R15, R8, P0 ;  /* 0x0000000f0d047225 */ /* 0x000fd000000e0408 */
.L_x_9:
[----:B------:R-:W1:Y:S01]  /*0bc0*/  LDC.64 R20, c[0x0][0x640] ;  /* 0x00019000ff147b82 */ /* 0x000e620000000a00 */
[-C--:B------:R-:W-:Y:S01]  /*0bd0*/  SHF.R.U64 R22, R4, R10.reuse, R5 ;  /* 0x0000000a04167219 */ /* 0x080fe20000001205 */
[----:B------:R-:W-:Y:S01]  /*0be0*/  IMAD.MOV.U32 R4, RZ, RZ, R19 ;  /* 0x000000ffff047224 */ /* 0x000fe200078e0013 */
[----:B------:R-:W-:Y:S01]  /*0bf0*/  SHF.R.U32.HI R3, RZ, R10, R5 ;  /* 0x0000000aff037219 */ /* 0x000fe20000011605 */
[----:B------:R-:W-:Y:S01]  /*0c00*/  IMAD.MOV.U32 R5, RZ, RZ, R23 ;  /* 0x000000ffff057224 */ /* 0x000fe200078e0017 */
[----:B------:R-:W-:Y:S01]  /*0c10*/  IADD3 R7, P0, RZ, -R22, RZ ;  /* 0x80000016ff077210 */ /* 0x000fe20007f1e0ff */
[----:B0-----:R-:W-:Y:S02]  /*0c20*/  IMAD R23, R11, R12, R2 ;  /* 0x0000000c0b177224 */ /* 0x001fe400078e0202 */
[----:B------:R-:W0:Y:S01]  /*0c30*/  LDC R8, c[0x0][0x618] ;  /* 0x00018600ff087b82 */ /* 0x000e220000000800 */
[----:B------:R-:W-:Y:S02]  /*0c40*/  IMAD.MOV.U32 R11, RZ, RZ, 0x1 ;  /* 0x00000001ff0b7424 */ /* 0x000fe400078e00ff */
[----:B------:R-:W-:-:S02]  /*0c50*/  IMAD.X R3, RZ, RZ, ~R3, P0 ;  /* 0x000000ffff037224 */ /* 0x000fc400000e0e03 */
[----:B------:R-:W-:-:S03]  /*0c60*/  IMAD.WIDE.U32 R4, R7, R16, R4 ;  /* 0x0000001007047225 */ /* 0x000fc600078e0004 */
[----:B------:R-:W2:Y:S01]  /*0c70*/  LDC R14, c[0x0][0x608] ;  /* 0x00018200ff0e7b82 */ /* 0x000ea20000000800 */
[----:B------:R-:W-:-:S04]  /*0c80*/  IMAD R6, R3, R16, RZ ;  /* 0x0000001003067224 */ /* 0x000fc800078e02ff */
[----:B------:R-:W-:-:S03]  /*0c90*/  IMAD R3, R7, R17, R6 ;  /* 0x0000001107037224 */ /* 0x000fc600078e0206 */
[----:B------:R-:W3:Y:S01]  /*0ca0*/  LDC R18, c[0x0][0x658] ;  /* 0x00019600ff127b82 */ /* 0x000ee20000000800 */
[----:B------:R-:W-:Y:S01]  /*0cb0*/  IMAD.IADD R3, R5, 0x1, R3 ;  /* 0x0000000105037824 */ /* 0x000fe200078e0203 */
[----:B-1----:R-:W-:Y:S01]  /*0cc0*/  ISETP.NE.U32.AND P0, PT, R20, RZ, PT ;  /* 0x000000ff1400720c */ /* 0x002fe20003f05070 */
[----:B------:R-:W-:-:S03]  /*0cd0*/  IMAD.MOV.U32 R5, RZ, RZ, -0x1 ;  /* 0xffffffffff057424 */ /* 0x000fc600078e00ff */
[----:B------:R-:W-:Y:S02]  /*0ce0*/  ISETP.NE.AND.EX P0, PT, R21, RZ, PT, P0 ;  /* 0x000000ff1500720c */ /* 0x000fe40003f05300 */
[----:B------:R-:W1:Y:S01]  /*0cf0*/  LDC R13, c[0x0][0x600] ;  /* 0x00018000ff0d7b82 */ /* 0x000e620000000800 */
[-CC-:B0-----:R-:W-:Y:S02]  /*0d00*/  SHF.R.U64 R10, R4, R8.reuse, R3.reuse ;  /* 0x00000008040a7219 */ /* 0x181fe40000001203 */
[----:B------:R-:W-:-:S05]  /*0d10*/  SHF.R.U32.HI R3, RZ, R8, R3 ;  /* 0x00000008ff037219 */ /* 0x000fca0000011603 */
[----:B------:R-:W0:Y:S01]  /*0d20*/  LDC R15, c[0x0][0x648] ;  /* 0x00019200ff0f7b82 */ /* 0x000e220000000800 */
[-CC-:B--2---:R-:W-:Y:S02]  /*0d30*/  SHF.R.U64 R19, R10, R14.reuse, R3.reuse ;  /* 0x0000000e0a137219 */ /* 0x184fe40000001203 */
[----:B------:R-:W-:-:S05]  /*0d40*/  SHF.R.U32.HI R3, RZ, R14, R3 ;  /* 0x0000000eff037219 */ /* 0x000fca0000011603 */
[----:B------:R-:W2:Y:S01]  /*0d50*/  LDC R17, c[0x0][0x638] ;  /* 0x00018e00ff117b82 */ /* 0x000ea20000000800 */
[-C--:B---3--:R-:W-:Y:S02]  /*0d60*/  SHF.L.U32 R2, R5, R18.reuse, RZ ;  /* 0x0000001205027219 */ /* 0x088fe400000006ff */
[--C-:B------:R-:W-:Y:S02]  /*0d70*/  SHF.R.U64 R12, R19, R18, R3.reuse ;  /* 0x00000012130c7219 */ /* 0x100fe40000001203 */
[----:B------:R-:W-:Y:S02]  /*0d80*/  LOP3.LUT R8, RZ, R2, RZ, 0x33, !PT ;  /* 0x00000002ff087212 */ /* 0x000fe400078e33ff */
[----:B------:R-:W-:Y:S01]  /*0d90*/  SHF.R.U32.HI R3, RZ, R18, R3 ;  /* 0x00000012ff037219 */ /* 0x000fe20000011603 */
[----:B------:R-:W3:Y:S01]  /*0da0*/  LDC R16, c[0x0][0x610] ;  /* 0x00018400ff107b82 */ /* 0x000ee20000000800 */
[----:B------:R-:W-:Y:S01]  /*0db0*/  IMAD.MOV.U32 R2, RZ, RZ, R12 ;  /* 0x000000ffff027224 */ /* 0x000fe200078e000c */
[----:B------:R-:W-:Y:S06]  /*0dc0*/  @!P0 BRA `(.L_x_10) ;  /* 0x0000000000288947 */ /* 0x000fec0003800000 */
[----:B------:R-:W4:Y:S02]  /*0dd0*/  LDC R7, c[0x0][0x64c] ;  /* 0x00019300ff077b82 */ /* 0x000f240000000800 */
[----:B----4-:R-:W-:-:S05]  /*0de0*/  IADD3 R7, P0, R12, R7, RZ ;  /* 0x000000070c077210 */ /* 0x010fca0007f1e0ff */
        /* <DEDUP_REMOVED lines=8> */
.L_x_10:
[----:B0-----:R-:W-:Y:S01]  /*0e70*/  SHF.R.U64 R4, R2, R15, R3 ;  /* 0x0000000f02047219 */ /* 0x001fe20000001203 */
[----:B-1----:R-:W-:Y:S01]  /*0e80*/  VIADD R5, R13, 0xffffffff ;  /* 0xffffffff0d057836 */ /* 0x002fe20000000000 */
[----:B------:R-:W-:Y:S02]  /*0e90*/  SHF.L.U32 R2, R11, R18, RZ ;  /* 0x000000120b027219 */ /* 0x000fe400000006ff */
[----:B------:R-:W-:Y:S01]  /*0ea0*/  LOP3.LUT R3, R19, R8, RZ, 0xc0, !PT ;  /* 0x0000000813037212 */ /* 0x000fe200078ec0ff */
[----:B------:R-:W-:Y:S01]  /*0eb0*/  IMAD.MOV R6, RZ, RZ, -R4 ;  /* 0x000000ffff067224 */ /* 0x000fe200078e0a04 */
[----:B------:R-:W-:Y:S02]  /*0ec0*/  SEL R0, R0, R23, !P2 ;  /* 0x0000001700007207 */ /* 0x000fe40005000000 */
[----:B------:R-:W-:Y:S01]  /*0ed0*/  LOP3.LUT R5, R10, R5, RZ, 0xc0, !PT ;  /* 0x000000050a057212 */ /* 0x000fe200078ec0ff */
[----:B------:R-:W-:Y:S01]  /*0ee0*/  IMAD R3, R2, R4, R3 ;  /* 0x0000000402037224 */ /* 0x000fe200078e0203 */
[----:B------:R-:W-:Y:S01]  /*0ef0*/  R2UR UR22, R22 ;  /* 0x00000000161672ca */ /* 0x000fe200000e0000 */
[----:B--2---:R-:W-:-:S02]  /*0f00*/  IMAD R2, R6, R17, R12 ;  /* 0x0000001106027224 */ /* 0x004fc400078e020c */
[----:B---3--:R-:W-:Y:S02]  /*0f10*/  IMAD R0, R3, R16, R0 ;  /* 0x0000001003007224 */ /* 0x008fe400078e0200 */
[----:B------:R-:W-:Y:S02]  /*0f20*/  IMAD R3, R2, R13, R5 ;  /* 0x0000000d02037224 */ /* 0x000fe400078e0205 */
[----:B------:R-:W-:-:S03]  /*0f30*/  IMAD.MOV.U32 R4, RZ, RZ, 0x1 ;  /* 0x00000001ff047424 */ /* 0x000fc600078e00ff */
[----:B------:R-:W-:Y:S02]  /*0f40*/  SEL R2, R3, R0, !P2 ;  /* 0x0000000003027207 */ /* 0x000fe40005000000 */
[----:B------:R-:W-:-:S03]  /*0f50*/  SEL R0, R0, R3, !P2 ;  /* 0x0000000300007207 */ /* 0x000fc60005000000 */
[----:B------:R1:W-:Y:S04]  /*0f60*/  STL [R1+0x80], R2 ;  /* 0x0000800201007387 */ /* 0x0003e80000100800 */
[----:B------:R1:W-:Y:S02]  /*0f70*/  STL [R1+0x84], R0 ;  /* 0x0000840001007387 */ /* 0x0003e40000100800 */
.L_x_8:
[----:B------:R-:W-:-:S08]  /*0f80*/  NOP ;  /* 0x0000000000007918 */ /* 0x000fd00000000000 */
[----:B------:R-:W2:Y:S02]  /*0f90*/  USETMAXREG.TRY_ALLOC.CTAPOOL UP0, 0xe8 ;  /* 0x000000e8000079c8 */ /* 0x000ea40008000600 */
[----:B--2---:R-:W-:-:S13]  /*0fa0*/  PLOP3.LUT P0, PT, PT, PT, UP0, 0x80, 0x0 ;  /* 0x000000000000781c */ /* 0x004fda0003f0f008 */
[----:B------:R-:W-:Y:S05]  /*0fb0*/  @!P0 BRA `(.L_x_8) ;  /* 0xfffffffc00f08947 */ /* 0x000fea000383ffff */
[----:B------:R-:W-:Y:S01]  /*0fc0*/  ULDC.64 UR4, c[0x0][0x598] ;  /* 0x0001660000047ab9 */ /* 0x000fe20000000a00 */
[----:B------:R-:W-:Y:S01]  /*0fd0*/  ULDC.64 UR18, c[0x0][0x208] ;  /* 0x0000820000127ab9 */ /* 0x000fe20000000a00 */
[----:B------:R-:W-:-:S04]  /*0fe0*/  ISETP.NE.U32.AND P0, PT, RZ, UR4, PT ;  /* 0x00000004ff007c0c */ /* 0x000fc8000bf05070 */
[----:B------:R-:W-:-:S13]  /*0ff0*/  ISETP.NE.AND.EX P0, PT, RZ, UR5, PT, P0 ;  /* 0x00000005ff007c0c */ /* 0x000fda000bf05300 */
[----:B------:R-:W-:Y:S05]  /*1000*/  @!P0 BRA `(.L_x_11) ;  /* 0x0000000000208947 */ /* 0x000fea0003800000 */
[----:B-1----:R-:W1:Y:S02]  /*1010*/  LDC.64 R2, c[0x0][0x598] ;  /* 0x00016600ff027b82 */ /* 0x002e640000000a00 */
[----:B-1----:R-:W2:Y:S02]  /*1020*/  LDG.E.64 R2, desc[UR18][R2.64] ;  /* 0x0000001202027981 */ /* 0x002ea4000c1e1b00 */
[----:B--2---:R-:W-:-:S04]  /*1030*/  ISETP.NE.U32.AND P0, PT, R2, RZ, PT ;  /* 0x000000ff0200720c */ /* 0x004fc80003f05070 */
[----:B------:R-:W-:-:S13]  /*1040*/  ISETP.NE.AND.EX P0, PT, R3, RZ, PT, P0 ;  /* 0x000000ff0300720c */ /* 0x000fda0003f05300 */
[----:B------:R-:W-:Y:S05]  /*1050*/  @!P0 BRA `(.L_x_11) ;  /* 0x00000000000c8947 */ /* 0x000fea0003800000 */
[----:B------:R-:W2:Y:S02]  /*1060*/  LD.E R2, desc[UR18][R2.64] ;  /* 0x0000001202027980 */ /* 0x000ea4000c101900 */
[----:B--2---:R-:W-:Y:S01]  /*1070*/  R2UR UR20, R2 ;  /* 0x00000000021472ca */ /* 0x004fe200000e0000 */
[----:B------:R-:W-:-:S14]  /*1080*/  BRA `(.L_x_12) ;  /* 0x0000000000247947 */ /* 0x000fdc0003800000 */
.L_x_11:
[----:B------:R-:W-:Y:S02]  /*1090*/  ULDC.64 UR4, c[0x0][0x588] ;  /* 0x0001620000047ab9 */ /* 0x000fe40000000a00 */
[----:B------:R-:W-:-:S04]  /*10a0*/  ISETP.NE.U32.AND P0, PT, RZ, UR4, PT ;  /* 0x00000004ff007c0c */ /* 0x000fc8000bf05070 */
[----:B------:R-:W-:-:S13]  /*10b0*/  ISETP.NE.AND.EX P0, PT, RZ, UR5, PT, P0 ;  /* 0x00000005ff007c0c */ /* 0x000fda000bf05300 */
[----:B------:R-:W-:Y:S05]  /*10c0*/  @!P0 BRA `(.L_x_13) ;  /* 0x0000000000108947 */ /* 0x000fea0003800000 */
[----:B-1----:R-:W1:Y:S02]  /*10d0*/  LDC.64 R2, c[0x0][0x588] ;  /* 0x00016200ff027b82 */ /* 0x002e640000000a00 */
[----:B-1----:R-:W2:Y:S02]  /*10e0*/  LDG.E R2, desc[UR18][R2.64] ;  /* 0x0000001202027981 */ /* 0x002ea4000c1e1900 */
[----:B--2---:R-:W-:Y:S01]  /*10f0*/  R2UR UR20, R2 ;  /* 0x00000000021472ca */ /* 0x004fe200000e0000 */
[----:B------:R-:W-:-:S14]  /*1100*/  BRA `(.L_x_12) ;  /* 0x0000000000047947 */ /* 0x000fdc0003800000 */
.L_x_13:
[----:B------:R-:W-:-:S05]  /*1110*/  ULDC UR20, c[0x0][0x580] ;  /* 0x0001600000147ab9 */ /* 0x000fca0000000800 */
.L_x_12:
[----:B------:R-:W-:Y:S02]  /*1120*/  ULDC.64 UR4, c[0x0][0x5a0] ;  /* 0x0001680000047ab9 */ /* 0x000fe40000000a00 */
        /* <DEDUP_REMOVED lines=11> */
.L_x_14:
        /* <DEDUP_REMOVED lines=8> */
.L_x_16:
[----:B------:R-:W-:-:S05]  /*1260*/  ULDC UR21, c[0x0][0x584] ;  /* 0x0001610000157ab9 */ /* 0x000fca0000000800 */
.L_x_15:
[----:B------:R-:W-:-:S13]  /*1270*/  LOP3.LUT P0, RZ, R4, 0xff, RZ, 0xc0, !PT ;  /* 0x000000ff04ff7812 */ /* 0x000fda000780c0ff */
[----:B------:R-:W-:Y:S05]  /*1280*/  @!P0 EXIT ;  /* 0x000000000000894d */ /* 0x000fea0003800000 */
[----:B------:R-:W-:Y:S01]  /*1290*/  ULDC UR4, c[0x0][0x28c] ;  /* 0x0000a30000047ab9 */ /* 0x000fe20000000800 */
[----:B------:R-:W-:Y:S02]  /*12a0*/  ULOP3.LUT UR23, UR13, 0x1, URZ, 0xfc, !UPT ;  /* 0x000000010d177892 */ /* 0x000fe4000f8efc3f */
[----:B------:R-:W-:-:S04]  /*12b0*/  UIADD3 UR4, UR4, 0x7f, URZ ;  /* 0x0000007f04047890 */ /* 0x000fc8000fffe03f */
[----:B------:R-:W-:-:S04]  /*12c0*/  USHF.R.S32.HI UR5, URZ, 0x1f, UR4 ;  /* 0x0000001f3f057899 */ /* 0x000fc80008011404 */
[----:B------:R-:W-:-:S03]  /*12d0*/  ULEA.HI UR5, UR5, UR4, URZ, 0x7 ;  /* 0x0000000405057291 */ /* 0x000fc6000f8f383f */
[----:B------:R-:W-:Y:S01]  /*12e0*/  UMOV UR4, URZ ;  /* 0x0000003f00047c82 */ /* 0x000fe20008000000 */
[----:B------:R-:W-:-:S03]  /*12f0*/  USHF.R.S32.HI UR12, URZ, 0x7, UR5 ;  /* 0x000000073f0c7899 */ /* 0x000fc60008011405 */
[----:B------:R-:W-:-:S09]  /*1300*/  UMOV UR5, URZ ;  /* 0x0000003f00057c82 */ /* 0x000fd20008000000 */
.L_x_299:
[----:B-1----:R-:W1:Y:S01]  /*1310*/  S2R R0, SR_TID.X ;  /* 0x0000000000007919 */ /* 0x002e620000002100 */
[----:B--2---:R-:W2:Y:S01]  /*1320*/  S2UR UR11, SR_CgaCtaId ;  /* 0x00000000000b79c3 */ /* 0x004ea20000008800 */
[----:B------:R-:W-:Y:S01]  /*1330*/  UMOV UR14, 0x400 ;  /* 0x00000400000e7882 */ /* 0x000fe20000000000 */
[----:B------:R-:W-:Y:S01]  /*1340*/  UMOV UR6, URZ ;  /* 0x0000003f00067c82 */ /* 0x000fe20008000000 */
[----:B------:R-:W-:Y:S01]  /*1350*/  STL [R1+0x6c], RZ ;  /* 0x00006cff01007387 */ /* 0x000fe20000100800 */
[----:B------:R-:W-:Y:S01]  /*1360*/  UMOV UR7, URZ ;  /* 0x0000003f00077c82 */ /* 0x000fe20008000000 */
[----:B------:R-:W-:Y:S01]  /*1370*/  UMOV UR8, URZ ;  /* 0x0000003f00087c82 */ /* 0x000fe20008000000 */
[----:B------:R-:W-:Y:S01]  /*1380*/  UMOV UR16, UR5 ;  /* 0x0000000500107c82 */ /* 0x000fe20008000000 */
[----:B------:R-:W-:Y:S01]  /*1390*/  STL [R1+0x68], RZ ;  /* 0x000068ff01007387 */ /* 0x000fe20000100800 */
[----:B---3--:R-:W3:Y:S01]  /*13a0*/  LDC R2, c[0x0][0x28c] ;  /* 0x0000a300ff027b82 */ /* 0x008ee20000000800 */
[----:B------:R-:W-:Y:S01]  /*13b0*/  UMOV UR17, UR4 ;  /* 0x0000000400117c82 */ /* 0x000fe20008000000 */
[----:B------:R-:W-:Y:S01]  /*13c0*/  CS2R R4, SRZ ;  /* 0x0000000000047805 */ /* 0x000fe2000001ff00 */
[----:B------:R-:W-:Y:S01]  /*13d0*/  STL [R1+0x64], RZ ;  /* 0x000064ff01007387 */ /* 0x000fe20000100800 */
[----:B------:R-:W-:-:S02]  /*13e0*/  CS2R R6, SRZ ;  /* 0x0000000000067805 */ /* 0x000fc4000001ff00 */
[----:B------:R-:W-:Y:S02]  /*13f0*/  CS2R R8, SRZ ;  /* 0x0000000000087805 */ /* 0x000fe4000001ff00 */
[----:B------:R-:W-:Y:S01]  /*1400*/  CS2R R10, SRZ ;  /* 0x00000000000a7805 */ /* 0x000fe2000001ff00 */
[----:B------:R-:W-:Y:S01]  /*1410*/  STL [R1+0x60], RZ ;  /* 0x000060ff01007387 */ /* 0x000fe20000100800 */
[----:B------:R-:W-:Y:S02]  /*1420*/  CS2R R12, SRZ ;  /* 0x00000000000c7805 */ /* 0x000fe4000001ff00 */
[----:B------:R-:W-:Y:S02]  /*1430*/  CS2R R14, SRZ ;  /* 0x00000000000e7805 */ /* 0x000fe4000001ff00 */
[----:B------:R-:W-:Y:S01]  /*1440*/  CS2R R16, SRZ ;  /* 0x0000000000107805 */ /* 0x000fe2000001ff00 */
[----:B------:R-:W-:Y:S01]  /*1450*/  STL [R1+0x5c], RZ ;  /* 0x00005cff01007387 */ /* 0x000fe20000100800 */
[----:B0-----:R-:W-:-:S02]  /*1460*/  CS2R R18, SRZ ;  /* 0x0000000000127805 */ /* 0x001fc4000001ff00 */
[----:B------:R-:W-:Y:S02]  /*1470*/  CS2R R20, SRZ ;  /* 0x0000000000147805 */ /* 0x000fe4000001ff00 */
[----:B------:R-:W-:Y:S01]  /*1480*/  CS2R R22, SRZ ;  /* 0x0000000000167805 */ /* 0x000fe2000001ff00 */
[----:B------:R-:W-:Y:S01]  /*1490*/  STL [R1+0x58], RZ ;  /* 0x000058ff01007387 */ /* 0x000fe20000100800 */
[----:B--2---:R-:W-:Y:S01]  /*14a0*/  ULEA UR14, UR11, UR14, 0x18 ;  /* 0x0000000e0b0e7291 */ /* 0x004fe2000f8ec03f */
[----:B------:R-:W-:Y:S02]  /*14b0*/  CS2R R152, SRZ ;  /* 0x0000000000987805 */ /* 0x000fe4000001ff00 */
[----:B------:R-:W-:Y:S01]  /*14c0*/  CS2R R154, SRZ ;  /* 0x00000000009a7805 */ /* 0x000fe2000001ff00 */
[----:B------:R-:W-:Y:S01]  /*14d0*/  STL [R1+0x54], RZ ;  /* 0x000054ff01007387 */ /* 0x000fe20000100800 */
[----:B------:R-:W-:Y:S02]  /*14e0*/  CS2R R156, SRZ ;  /* 0x00000000009c7805 */ /* 0x000fe4000001ff00 */
[----:B------:R-:W-:-:S02]  /*14f0*/  CS2R R158, SRZ ;  /* 0x00000000009e7805 */ /* 0x000fc4000001ff00 */
[----:B------:R-:W-:Y:S02]  /*1500*/  CS2R R160, SRZ ;  /* 0x0000000000a07805 */ /* 0x000fe4000001ff00 */
[----:B-1----:R-:W-:Y:S01]  /*1510*/  LOP3.LUT R0, R0, 0x80, RZ, 0xc0, !PT ;  /* 0x0000008000007812 */ /* 0x002fe200078ec0ff */
[----:B------:R-:W-:Y:S01]  /*1520*/  STL [R1+0x50], RZ ;  /* 0x000050ff01007387 */ /* 0x000fe20000100800 */
[----:B---3--:R-:W-:Y:S02]  /*1530*/  ISETP.GE.AND P0, PT, R2, 0x1, PT ;  /* 0x000000010200780c */ /* 0x008fe40003f06270 */
[----:B------:R-:W-:Y:S02]  /*1540*/  CS2R R2, SRZ ;  /* 0x0000000000027805 */ /* 0x000fe4000001ff00 */
[----:B------:R-:W-:Y:S01]  /*1550*/  SHF.R.U32.HI R0, RZ, 0x7, R0 ;  /* 0x00000007ff007819 */ /* 0x000fe20000011600 */
        /* <DEDUP_REMOVED lines=8> */
[----:B------:R-:W0:Y:S01]  /*15e0*/  SHFL.IDX PT, R0, R0, RZ, 0x1f ;  /* 0x00001fff00007589 */ /* 0x000e2200000e0000 */
[----:B------:R-:W-:-:S02]  /*15f0*/  CS2R R174, SRZ ;  /* 0x0000000000ae7805 */ /* 0x000fc4000001ff00 */
[----:B------:R-:W-:Y:S02]  /*1600*/  CS2R R176, SRZ ;  /* 0x0000000000b07805 */ /* 0x000fe4000001ff00 */
[----:B------:R-:W-:Y:S01]  /*1610*/  CS2R R178, SRZ ;  /* 0x0000000000b27805 */ /* 0x000fe2000001ff00 */
[----:B------:R1:W-:Y:S01]  /*1620*/  STL [R1+0x44], RZ ;  /* 0x000044ff01007387 */ /* 0x0003e20000100800 */
[----:B------:R-:W-:Y:S02]  /*1630*/  CS2R R180, SRZ ;  /* 0x0000000000b47805 */ /* 0x000fe4000001ff00 */
[----:B------:R-:W-:Y:S02]  /*1640*/  CS2R R182, SRZ ;  /* 0x0000000000b67805 */ /* 0x000fe4000001ff00 */
[----:B------:R-:W-:Y:S01]  /*1650*/  CS2R R184, SRZ ;  /* 0x0000000000b87805 */ /* 0x000fe2000001ff00 */
[----:B------:R1:W-:Y:S01]  /*1660*/  STL [R1+0x40], RZ ;  /* 0x000040ff01007387 */ /* 0x0003e20000100800 */
        /* <DEDUP_REMOVED lines=14> */
[----:B------:R-:W-:Y:S02]  /*1750*/  CS2R R208, SRZ ;  /* 0x0000000000d07805 */ /* 0x000fe4000001ff00 */
[----:B0-----:R-:W-:Y:S01]  /*1760*/  R2UR UR9, R0 ;  /* 0x00000000000972ca */ /* 0x001fe200000e0000 */
[----:B------:R1:W-:Y:S01]  /*1770*/  STL [R1+0x30], RZ ;  /* 0x000030ff01007387 */ /* 0x0003e20000100800 */
[----:B------:R-:W-:Y:S01]  /*1780*/  IMAD.MOV.U32 R0, RZ, RZ, RZ ;  /* 0x000000ffff007224 */ /* 0x000fe200078e00ff */
[----:B------:R-:W-:-:S02]  /*1790*/  CS2R R210, SRZ ;  /* 0x0000000000d27805 */ /* 0x000fc4000001ff00 */
[----:B------:R-:W-:Y:S01]  /*17a0*/  CS2R R212, SRZ ;  /* 0x0000000000d47805 */ /* 0x000fe2000001ff00 */
[----:B------:R1:W-:Y:S01]  /*17b0*/  STL [R1+0x2c], RZ ;  /* 0x00002cff01007387 */ /* 0x0003e20000100800 */
[----:B------:R-:W-:Y:S02]  /*17c0*/  CS2R R214, SRZ ;  /* 0x0000000000d67805 */ /* 0x000fe4000001ff00 */
[----:B------:R-:W-:Y:S02]  /*17d0*/  CS2R R216, SRZ ;  /* 0x0000000000d87805 */ /* 0x000fe4000001ff00 */
[----:B------:R-:W-:Y:S01]  /*17e0*/  CS2R R218, SRZ ;  /* 0x0000000000da7805 */ /* 0x000fe2000001ff00 */
[----:B------:R1:W-:Y:S01]  /*17f0*/  STL [R1+0x28], RZ ;  /* 0x000028ff01007387 */ /* 0x0003e20000100800 */
[----:B------:R-:W-:Y:S02]  /*1800*/  CS2R R220, SRZ ;  /* 0x0000000000dc7805 */ /* 0x000fe4000001ff00 */
[----:B------:R-:W-:-:S02]  /*1810*/  CS2R R222, SRZ ;  /* 0x0000000000de7805 */ /* 0x000fc4000001ff00 */
[----:B------:R-:W-:Y:S01]  /*1820*/  CS2R R224, SRZ ;  /* 0x0000000000e07805 */ /* 0x000fe2000001ff00 */
[----:B------:R1:W-:Y:S01]  /*1830*/  STL [R1+0x24], RZ ;  /* 0x000024ff01007387 */ /* 0x0003e20000100800 */
[----:B------:R-:W-:Y:S01]  /*1840*/  ULEA.HI UR10, UR9, UR9, URZ, 0x1 ;  /* 0x00000009090a7291 */ /* 0x000fe2000f8f083f */
[----:B------:R-:W-:Y:S01]  /*1850*/  CS2R R226, SRZ ;  /* 0x0000000000e27805 */ /* 0x000fe2000001ff00 */
[----:B------:R-:W-:Y:S01]  /*1860*/  IMAD.MOV.U32 R228, RZ, RZ, RZ ;  /* 0x000000ffffe47224 */ /* 0x000fe200078e00ff */
[----:B------:R1:W-:Y:S01]  /*1870*/  STL [R1+0x20], RZ ;  /* 0x000020ff01007387 */ /* 0x0003e20000100800 */
[----:B------:R-:W-:Y:S01]  /*1880*/  ULOP3.LUT UR10, UR10, 0x7fffe, URZ, 0xc0, !UPT ;  /* 0x0007fffe0a0a7892 */ /* 0x000fe2000f8ec03f */
[----:B------:R-:W-:Y:S02]  /*1890*/  CS2R R24, SRZ ;  /* 0x0000000000187805 */ /* 0x000fe4000001ff00 */
[----:B------:R-:W-:Y:S01]  /*18a0*/  CS2R R26, SRZ ;  /* 0x00000000001a7805 */ /* 0x000fe2000001ff00 */
[----:B------:R1:W-:Y:S01]  /*18b0*/  STL [R1+0x1c], RZ ;  /* 0x00001cff01007387 */ /* 0x0003e20000100800 */
[----:B------:R-:W-:Y:S01]  /*18c0*/  UIADD3 UR10, UR9, -UR10, URZ ;  /* 0x8000000a090a7290 */ /* 0x000fe2000fffe03f */
[----:B------:R-:W-:-:S02]  /*18d0*/  CS2R R28, SRZ ;  /* 0x00000000001c7805 */ /* 0x000fc4000001ff00 */
[----:B----4-:R-:W-:Y:S01]  /*18e0*/  CS2R R30, SRZ ;  /* 0x00000000001e7805 */ /* 0x010fe2000001ff00 */
[----:B------:R1:W-:Y:S01]  /*18f0*/  STL [R1+0x18], RZ ;  /* 0x000018ff01007387 */ /* 0x0003e20000100800 */
[----:B------:R-:W-:Y:S01]  /*1900*/  ULEA UR10, UR10, UR14, 0xd ;  /* 0x0000000e0a0a7291 */ /* 0x000fe2000f8e683f */
[----:B------:R-:W-:Y:S02]  /*1910*/  CS2R R32, SRZ ;  /* 0x0000000000207805 */ /* 0x000fe4000001ff00 */
[----:B------:R-:W-:Y:S01]  /*1920*/  CS2R R34, SRZ ;  /* 0x0000000000227805 */ /* 0x000fe2000001ff00 */
[----:B------:R1:W-:Y:S01]  /*1930*/  STL [R1+0x14], RZ ;  /* 0x000014ff01007387 */ /* 0x0003e20000100800 */
[----:B------:R-:W-:Y:S01]  /*1940*/  UIADD3 UR10, UR10, 0x100, URZ ;  /* 0x000001000a0a7890 */ /* 0x000fe2000fffe03f */
[----:B------:R-:W-:Y:S02]  /*1950*/  CS2R R36, SRZ ;  /* 0x0000000000247805 */ /* 0x000fe4000001ff00 */
[----:B------:R-:W-:Y:S01]  /*1960*/  CS2R R38, SRZ ;  /* 0x0000000000267805 */ /* 0x000fe2000001ff00 */
[----:B------:R1:W-:Y:S01]  /*1970*/  STL [R1+0x10], RZ ;  /* 0x000010ff01007387 */ /* 0x0003e20000100800 */
[----:B------:R-:W-:Y:S01]  /*1980*/  USHF.R.U32.HI UR10, URZ, 0x4, UR10 ;  /* 0x000000043f0a7899 */ /* 0x000fe2000801160a */
[----:B------:R-:W-:-:S02]  /*1990*/  CS2R R40, SRZ ;  /* 0x0000000000287805 */ /* 0x000fc4000001ff00 */
[----:B------:R-:W-:Y:S01]  /*19a0*/  CS2R R42, SRZ ;  /* 0x00000000002a7805 */ /* 0x000fe2000001ff00 */
[----:B------:R1:W-:Y:S01]  /*19b0*/  STL [R1+0xc], RZ ;  /* 0x00000cff01007387 */ /* 0x0003e20000100800 */
[----:B------:R-:W-:Y:S01]  /*19c0*/  ULOP3.LUT UR15, UR10, 0x3fff, URZ, 0xc0, !UPT ;  /* 0x00003fff0a0f7892 */ /* 0x000fe2000f8ec03f */
        /* <DEDUP_REMOVED lines=10> */
[----:B------:R1:W-:Y:S01]  /*1a70*/  STL [R1], RZ ;  /* 0x000000ff01007387 */ /* 0x0003e20000100800 */
[----:B------:R-:W-:Y:S02]  /*1a80*/  CS2R R60, SRZ ;  /* 0x00000000003c7805 */ /* 0x000fe4000001ff00 */
[----:B------:R-:W-:Y:S02]  /*1a90*/  CS2R R62, SRZ ;  /* 0x00000000003e7805 */ /* 0x000fe4000001ff00 */
[----:B------:R-:W-:Y:S02]  /*1aa0*/  CS2R R64, SRZ ;  /* 0x0000000000407805 */ /* 0x000fe4000001ff00 */
[----:B------:R-:W-:-:S02]  /*1ab0*/  CS2R R66, SRZ ;  /* 0x0000000000427805 */ /* 0x000fc4000001ff00 */
[----:B------:R-:W-:Y:S02]  /*1ac0*/  CS2R R68, SRZ ;  /* 0x0000000000447805 */ /* 0x000fe4000001ff00 */
[----:B------:R-:W-:Y:S02]  /*1ad0*/  CS2R R70, SRZ ;  /* 0x0000000000467805 */ /* 0x000fe4000001ff00 */
        /* <DEDUP_REMOVED lines=39> */
[----:B------:R-:W-:Y:S01]  /*1d50*/  CS2R R150, SRZ ;  /* 0x0000000000967805 */ /* 0x000fe2000001ff00 */
[----:B-1----:R-:W-:Y:S06]  /*1d60*/  @!P0 BRA `(.L_x_17) ;  /* 0x0000001000948947 */ /* 0x002fec0003800000 */
[----:B------:R-:W-:-:S06]  /*1d70*/  UISETP.NE.AND UP0, UPT, UR23, 0x3, UPT ;  /* 0x000000031700788c */ /* 0x000fcc000bf05270 */
[----:B------:R-:W-:-:S13]  /*1d80*/  PLOP3.LUT P1, PT, PT, PT, UP0, 0x80, 0x0 ;  /* 0x000000000000781c */ /* 0x000fda0003f2f008 */
[----:B------:R-:W-:Y:S05]  /*1d90*/  @!P1 BRA `(.L_x_18) ;  /* 0x0000000000049947 */ /* 0x000fea0003800000 */
[----:B------:R-:W-:Y:S01]  /*1da0*/  BPT.TRAP 0x1 ;  /* 0x000000040000795c */ /* 0x000fe20000300000 */
.L_x_18:
[----:B------:R-:W-:Y:S01]  /*1db0*/  ULEA UR6, UR5, UR14, 0x3 ;  /* 0x0000000e05067291 */ /* 0x000fe2000f8e183f */
[----:B------:R-:W-:-:S05]  /*1dc0*/  IMAD.U32 R0, RZ, RZ, UR4 ;  /* 0x00000004ff007e24 */ /* 0x000fca000f8e00ff */
[----:B------:R-:W-:-:S04]  /*1dd0*/  SHF.L.U32 R0, R0, 0x1f, RZ ;  /* 0x0000001f00007819 */ /* 0x000fc800000006ff */
[----:B------:R0:W1:Y:S01]  /*1de0*/  SYNCS.PHASECHK.TRANS64.TRYWAIT P0, [UR6], R0 ;  /* 0x00000000ff0075a7 */ /* 0x0000620008000146 */
[----:B------:R-:W-:Y:S05]  /*1df0*/  @!P1 BRA `(.L_x_19) ;  /* 0x0000000000049947 */ /* 0x000fea0003800000 */
[----:B------:R-:W-:Y:S01]  /*1e00*/  BPT.TRAP 0x1 ;  /* 0x000000040000795c */ /* 0x000fe20000300000 */
.L_x_19:
[----:B-1----:R-:W-:Y:S05]  /*1e10*/  @P0 BRA `(.L_x_20) ;  /* 0x0000000000080947 */ /* 0x002fea0003800000 */
[----:B------:R-:W1:Y:S02]  /*1e20*/  SYNCS.PHASECHK.TRANS64.TRYWAIT P0, [UR6], R0 ;  /* 0x00000000ff0075a7 */ /* 0x000e640008000146 */
[----:B-1----:R-:W-:Y:S05]  /*1e30*/  @!P0 BRA `(.L_x_21) ;  /* 0x000000e400948947 */ /* 0x002fea0003800000 */
.L_x_20:
[----:B------:R-:W-:Y:S01]  /*1e40*/  UIADD3 UR6, UR14, 0x14100, URZ ;  /* 0x000141000e067890 */ /* 0x000fe2000fffe03f */
[----:B------:R-:W-:Y:S01]  /*1e50*/  WARPGROUP.ARRIVE ;  /* 0x00000000000079c5 */ /* 0x000fe20000000000 */
[----:B------:R-:W-:Y:S01]  /*1e60*/  ULOP3.LUT UR8, UR15, 0x10000, URZ, 0xfc, !UPT ;  /* 0x000100000f087892 */ /* 0x000fe2000f8efc3f */
[----:B------:R2:W-:Y:S01]  /*1e70*/  STL [R1+0x6c], RZ ;  /* 0x00006cff01007387 */ /* 0x0005e20000100800 */
[----:B------:R-:W-:Y:S01]  /*1e80*/  USHF.R.U32.HI UR6, URZ, 0x4, UR6 ;  /* 0x000000043f067899 */ /* 0x000fe20008011606 */
[----:B01----:R-:W-:Y:S01]  /*1e90*/  IMAD.MOV.U32 R0, RZ, RZ, RZ ;  /* 0x000000ffff007224 */ /* 0x003fe200078e00ff */
[----:B------:R-:W-:Y:S01]  /*1ea0*/  UMOV UR9, 0x40000040 ;  /* 0x4000004000097882 */ /* 0x000fe20000000000 */
[----:B------:R-:W-:Y:S01]  /*1eb0*/  UMOV UR11, 0x40000040 ;  /* 0x40000040000b7882 */ /* 0x000fe20000000000 */
[----:B------:R-:W-:Y:S01]  /*1ec0*/  ULOP3.LUT UR6, UR6, 0x3fff, URZ, 0xc0, !UPT ;  /* 0x00003fff06067892 */ /* 0x000fe2000f8ec03f */
[----:B------:R2:W-:Y:S01]  /*1ed0*/  STL [R1+0x68], RZ ;  /* 0x000068ff01007387 */ /* 0x0005e20000100800 */
[----:B------:R-:W-:-:S02]  /*1ee0*/  CS2R R2, SRZ ;  /* 0x0000000000027805 */ /* 0x000fc4000001ff00 */
[----:B------:R-:W-:Y:S01]  /*1ef0*/  CS2R R4, SRZ ;  /* 0x0000000000047805 */ /* 0x000fe2000001ff00 */
[----:B------:R-:W-:Y:S01]  /*1f00*/  ULOP3.LUT UR7, UR6, 0x10000, URZ, 0xfc, !UPT ;  /* 0x0001000006077892 */ /* 0x000fe2000f8efc3f */
[----:B------:R2:W-:Y:S01]  /*1f10*/  STL [R1+0x64], RZ ;  /* 0x000064ff01007387 */ /* 0x0005e20000100800 */
[----:B------:R-:W-:Y:S01]  /*1f20*/  ULEA UR6, UR5, UR8, 0xa ;  /* 0x0000000805067291 */ /* 0x000fe2000f8e503f */
[----:B------:R-:W-:Y:S01]  /*1f30*/  CS2R R6, SRZ ;  /* 0x0000000000067805 */ /* 0x000fe2000001ff00 */
[----:B------:R-:W-:Y:S01]  /*1f40*/  ULEA UR7, UR5, UR7, 0xb ;  /* 0x0000000705077291 */ /* 0x000fe2000f8e583f */
[----:B------:R2:W-:Y:S01]  /*1f50*/  STL [R1+0x60], RZ ;  /* 0x000060ff01007387 */ /* 0x0005e20000100800 */
[----:B------:R-:W-:Y:S02]  /*1f60*/  CS2R R8, SRZ ;  /* 0x0000000000087805 */ /* 0x000fe4000001ff00 */
[----:B------:R-:W-:Y:S02]  /*1f70*/  CS2R R10, SRZ ;  /* 0x00000000000a7805 */ /* 0x000fe4000001ff00 */
[----:B------:R-:W-:Y:S01]  /*1f80*/  CS2R R12, SRZ ;  /* 0x00000000000c7805 */ /* 0x000fe2000001ff00 */
[----:B------:R-:W-:Y:S01]  /*1f90*/  UMOV UR8, UR6 ;  /* 0x0000000600087c82 */ /* 0x000fe20008000000 */
[----:B------:R2:W-:Y:S01]  /*1fa0*/  STL [R1+0x5c], RZ ;  /* 0x00005cff01007387 */ /* 0x0005e20000100800 */
[----:B------:R-:W-:Y:S01]  /*1fb0*/  UMOV UR10, UR7 ;  /* 0x00000007000a7c82 */ /* 0x000fe20008000000 */
[----:B------:R-:W-:Y:S01]  /*1fc0*/  CS2R R14, SRZ ;  /* 0x00000000000e7805 */ /* 0x000fe2000001ff00 */
[----:B------:R-:W-:Y:S01]  /*1fd0*/  QGMMA.64x256x32.F32.E4M3.E4M3 R24, gdesc[UR8], RZ, !UPT ;  /* 0x03e00000081879f3 */ /* 0x000fe2000c7008ff */
[----:B------:R-:W-:Y:S01]  /*1fe0*/  UIADD3 UR8, UR6, 0x2, URZ ;  /* 0x0000000206087890 */ /* 0x000fe2000fffe03f */
[----:B------:R2:W-:Y:S01]  /*1ff0*/  STL [R1+0x58], RZ ;  /* 0x000058ff01007387 */ /* 0x0005e20000100800 */
[----:B------:R-:W-:Y:S01]  /*2000*/  UIADD3 UR10, UR7, 0x2, URZ ;  /* 0x00000002070a7890 */ /* 0x000fe2000fffe03f */
[----:B------:R-:W-:Y:S01]  /*2010*/  CS2R R16, SRZ ;  /* 0x0000000000107805 */ /* 0x000fe2000001ff00 */
[----:B------:R-:W-:Y:S01]  /*2020*/  UMOV UR9, 0x40000040 ;  /* 0x4000004000097882 */ /* 0x000fe20000000000 */
[----:B------:R-:W-:Y:S01]  /*2030*/  UMOV UR11, 0x40000040 ;  /* 0x40000040000b7882 */ /* 0x000fe20000000000 */
        /* <DEDUP_REMOVED lines=54> */
[----:B------:R-:W-:Y:S01]  /*23a0*/  CS2R R226, SRZ ;  /* 0x0000000000e27805 */ /* 0x000fe2000001ff00 */
[----:B------:R-:W-:Y:S01]  /*23b0*/  IMAD.MOV.U32 R228, RZ, RZ, RZ ;  /* 0x000000ffffe47224 */ /* 0x000fe200078e00ff */
[----:B------:R2:W-:Y:S04]  /*23c0*/  STL [R1+0x1c], RZ ;  /* 0x00001cff01007387 */ /* 0x0005e80000100800 */
[----:B------:R2:W-:Y:S04]  /*23d0*/  STL [R1+0x18], RZ ;  /* 0x000018ff01007387 */ /* 0x0005e80000100800 */
[----:B------:R2:W-:Y:S04]  /*23e0*/  STL [R1+0x14], RZ ;  /* 0x000014ff01007387 */ /* 0x0005e80000100800 */
[----:B------:R2:W-:Y:S04]  /*23f0*/  STL [R1+0x10], RZ ;  /* 0x000010ff01007387 */ /* 0x0005e80000100800 */
[----:B------:R2:W-:Y:S04]  /*2400*/  STL [R1+0xc], RZ ;  /* 0x00000cff01007387 */ /* 0x0005e80000100800 */
[----:B------:R2:W-:Y:S04]  /*2410*/  STL [R1+0x8], RZ ;  /* 0x000008ff01007387 */ /* 0x0005e80000100800 */
[----:B------:R2:W-:Y:S04]  /*2420*/  STL [R1+0x4], RZ ;  /* 0x000004ff01007387 */ /* 0x0005e80000100800 */
[----:B------:R2:W-:Y:S01]  /*2430*/  STL [R1], RZ ;  /* 0x000000ff01007387 */ /* 0x0005e20000100800 */
[----:B------:R-:W-:Y:S01]  /*2440*/  QGMMA.64x256x32.F32.E4M3.E4M3 R24, gdesc[UR8], R24 ;  /* 0x03e00000081879f3 */ /* 0x000fe20008700818 */
[----:B------:R-:W-:-:S02]  /*2450*/  UIADD3 UR8, UR6, 0x4, URZ ;  /* 0x0000000406087890 */ /* 0x000fc4000fffe03f */
[----:B------:R-:W-:Y:S01]  /*2460*/  UIADD3 UR10, UR7, 0x4, URZ ;  /* 0x00000004070a7890 */ /* 0x000fe2000fffe03f */
[----:B------:R-:W-:Y:S01]  /*2470*/  UMOV UR9, 0x40000040 ;  /* 0x4000004000097882 */ /* 0x000fe20000000000 */
[----:B------:R-:W-:-:S15]  /*2480*/  UMOV UR11, 0x40000040 ;  /* 0x40000040000b7882 */ /* 0x000fde0000000000 */
[----:B------:R-:W-:-:S08]  /*2490*/  NOP ;  /* 0x0000000000007918 */ /* 0x000fd00000000000 */
[----:B------:R-:W-:Y:S01]  /*24a0*/  QGMMA.64x256x32.F32.E4M3.E4M3 R24, gdesc[UR8], R24 ;  /* 0x03e00000081879f3 */ /* 0x000fe20008700818 */
[----:B------:R-:W-:Y:S02]  /*24b0*/  UIADD3 UR10, UR7, 0x6, URZ ;  /* 0x00000006070a7890 */ /* 0x000fe4000fffe03f */
[----:B------:R-:W-:Y:S01]  /*24c0*/  UIADD3 UR8, UR6, 0x6, URZ ;  /* 0x0000000606087890 */ /* 0x000fe2000fffe03f */
[----:B------:R-:W-:Y:S01]  /*24d0*/  ULDC UR7, c[0x0][0x50c] ;  /* 0x0001430000077ab9 */ /* 0x000fe20000000800 */
[----:B------:R-:W-:Y:S01]  /*24e0*/  UMOV UR9, 0x40000040 ;  /* 0x4000004000097882 */ /* 0x000fe20000000000 */
[----:B------:R-:W-:Y:S01]  /*24f0*/  UISETP.NE.AND UP0, UPT, UR7, 0x4, UPT ;  /* 0x000000040700788c */ /* 0x000fe2000bf05270 */
[----:B------:R-:W-:Y:S01]  /*2500*/  UMOV UR11, 0x40000040 ;  /* 0x40000040000b7882 */ /* 0x000fe20000000000 */
[----:B------:R-:W-:Y:S02]  /*2510*/  UMOV UR6, 0x4 ;  /* 0x0000000400067882 */ /* 0x000fe40000000000 */
[----:B------:R-:W-:-:S06]  /*2520*/  USEL UR7, URZ, 0x1, UP0 ;  /* 0x000000013f077887 */ /* 0x000fcc0008000000 */
[----:B------:R-:W-:-:S12]  /*2530*/  ISETP.NE.AND P0, PT, RZ, UR7, PT ;  /* 0x00000007ff007c0c */ /* 0x000fd8000bf05270 */
[----:B------:R-:W-:Y:S01]  /*2540*/  QGMMA.64x256x32.F32.E4M3.E4M3 R24, gdesc[UR8], R24, gsb0 ;  /* 0x03e00000081879f3 */ /* 0x000fe20008000818 */
[----:B--2---:R-:W-:Y:S05]  /*2550*/  @!P0 BRA `(.L_x_22) ;  /* 0x0000000800808947 */ /* 0x004fea0003800000 */
[----:B------:R-:W-:Y:S02]  /*2560*/  WARPGROUP.DEPBAR.LE gsb0, 0x0 ;  /* 0x00008000000079c5 */ /* 0x000fe40000010000 */
[----:B------:R-:W-:-:S01]  /*2570*/  FADD R227, RZ, R25 ;  /* 0x00000019ffe37221 */ /* 0x000fc20000000000 */
[----:B------:R-:W-:Y:S01]  /*2580*/  FADD R228, RZ, R24 ;  /* 0x00000018ffe47221 */ /* 0x000fe20000000000 */
[----:B------:R-:W-:-:S01]  /*2590*/  FADD R226, RZ, R26 ;  /* 0x0000001affe27221 */ /* 0x000fc20000000000 */
[----:B------:R-:W-:Y:S01]  /*25a0*/  FADD R225, RZ, R27 ;  /* 0x0000001bffe17221 */ /* 0x000fe20000000000 */
[----:B------:R-:W-:-:S01]  /*25b0*/  FADD R224, RZ, R28 ;  /* 0x0000001cffe07221 */ /* 0x000fc20000000000 */
[----:B------:R0:W-:Y:S01]  /*25c0*/  STL [R1+0x88], R227 ;  /* 0x000088e301007387 */ /* 0x0001e20000100800 */
[----:B------:R-:W-:-:S01]  /*25d0*/  FADD R223, RZ, R29 ;  /* 0x0000001dffdf7221 */ /* 0x000fc20000000000 */
[----:B------:R-:W-:Y:S01]  /*25e0*/  FADD R222, RZ, R30 ;  /* 0x0000001effde7221 */ /* 0x000fe20000000000 */
[----:B------:R-:W-:-:S01]  /*25f0*/  FADD R221, RZ, R31 ;  /* 0x0000001fffdd7221 */ /* 0x000fc20000000000 */
[----:B------:R-:W-:Y:S01]  /*2600*/  FADD R220, RZ, R32 ;  /* 0x00000020ffdc7221 */ /* 0x000fe20000000000 */
[----:B------:R-:W-:-:S01]  /*2610*/  FADD R219, RZ, R33 ;  /* 0x00000021ffdb7221 */ /* 0x000fc20000000000 */
[----:B------:R-:W-:Y:S01]  /*2620*/  FADD R218, RZ, R34 ;  /* 0x00000022ffda7221 */ /* 0x000fe20000000000 */
[----:B------:R-:W-:-:S01]  /*2630*/  FADD R217, RZ, R35 ;  /* 0x00000023ffd97221 */ /* 0x000fc20000000000 */
[----:B------:R-:W-:Y:S01]  /*2640*/  FADD R216, RZ, R36 ;  /* 0x00000024ffd87221 */ /* 0x000fe20000000000 */
[----:B------:R-:W-:-:S01]  /*2650*/  FADD R215, RZ, R37 ;  /* 0x00000025ffd77221 */ /* 0x000fc20000000000 */
[----:B0-----:R-:W-:Y:S01]  /*2660*/  FADD R227, RZ, R124 ;  /* 0x0000007cffe37221 */ /* 0x001fe20000000000 */
[----:B------:R-:W-:-:S01]  /*2670*/  FADD R214, RZ, R38 ;  /* 0x00000026ffd67221 */ /* 0x000fc20000000000 */
[----:B------:R-:W-:Y:S01]  /*2680*/  FADD R213, RZ, R39 ;  /* 0x00000027ffd57221 */ /* 0x000fe20000000000 */
[----:B------:R-:W-:-:S01]  /*2690*/  FADD R212, RZ, R40 ;  /* 0x00000028ffd47221 */ /* 0x000fc20000000000 */
[----:B------:R-:W-:Y:S01]  /*26a0*/  FADD R211, RZ, R41 ;  /* 0x00000029ffd37221 */ /* 0x000fe20000000000 */
[----:B------:R0:W-:Y:S01]  /*26b0*/  STL [R1], R227 ;  /* 0x000000e301007387 */ /* 0x0001e20000100800 */
        /* <DEDUP_REMOVED lines=94> */
[----:B0-----:R-:W-:-:S05]  /*2ca0*/  FADD R227, RZ, R131 ;  /* 0x00000083ffe37221 */ /* 0x001fca0000000000 */
[----:B------:R0:W-:Y:S02]  /*2cb0*/  STL [R1+0x1c], R227 ;  /* 0x00001ce301007387 */ /* 0x0001e40000100800 */
        /* <DEDUP_REMOVED lines=39> */
[----:B------:R0:W-:Y:S04]  /*2f30*/  STL [R1+0x6c], R227 ;  /* 0x00006ce301007387 */ /* 0x0001e80000100800 */
[----:B0-----:R0:W5:Y:S01]  /*2f40*/  LDL.LU R227, [R1+0x88] ;  /* 0x0000880001e37983 */ /* 0x0011620000300800 */
[----:B------:R-:W-:-:S05]  /*2f50*/  UMOV UR6, URZ ;  /* 0x0000003f00067c82 */ /* 0x000fca0008000000 */
.L_x_22:
[----:B------:R-:W-:Y:S01]  /*2f60*/  UIADD3 UR16, UR5, 0x1, URZ ;  /* 0x0000000105107890 */ /* 0x000fe2000fffe03f */
[----:B------:R-:W-:-:S03]  /*2f70*/  UMOV UR8, 0x1 ;  /* 0x0000000100087882 */ /* 0x000fc60000000000 */
[----:B------:R-:W-:-:S04]  /*2f80*/  UISETP.NE.AND UP0, UPT, UR16, 0x5, UPT ;  /* 0x000000051000788c */ /* 0x000fc8000bf05270 */
[----:B------:R-:W-:Y:S02]  /*2f90*/  USEL UR17, URZ, 0x1, UP0 ;  /* 0x000000013f117887 */ /* 0x000fe40008000000 */
[----:B------:R-:W-:Y:S02]  /*2fa0*/  USEL UR16, UR16, URZ, UP0 ;  /* 0x0000003f10107287 */ /* 0x000fe40008000000 */
[----:B------:R-:W-:-:S12]  /*2fb0*/  ULOP3.LUT UR17, UR4, UR17, URZ, 0x3c, !UPT ;  /* 0x0000001104117292 */ /* 0x000fd8000f8e3c3f */
.L_x_17:
[----:B------:R-:W-:-:S04]  /*2fc0*/  UISETP.LT.AND UP0, UPT, UR12, 0x1, UPT ;  /* 0x000000010c00788c */ /* 0x000fc8000bf01270 */
[----:B------:R-:W-:-:S04]  /*2fd0*/  USEL UR9, UR12, 0x1, UP0 ;  /* 0x000000010c097887 */ /* 0x000fc80008000000 */
[----:B------:R-:W-:-:S04]  /*2fe0*/  UIADD3 UR9, UR12, -UR9, URZ ;  /* 0x800000090c097290 */ /* 0x000fc8000fffe03f */
[----:B------:R-:W-:-:S06]  /*2ff0*/  UISETP.GE.AND UP0, UPT, UR9, 0x1, UPT ;  /* 0x000000010900788c */ /* 0x000fcc000bf06270 */
[----:B------:R-:W-:-:S13]  /*3000*/  PLOP3.LUT P0, PT, PT, PT, UP0, 0x80, 0x0 ;  /* 0x000000000000781c */ /* 0x000fda0003f0f008 */
[----:B------:R-:W-:Y:S05]  /*3010*/  @!P0 BRA `(.L_x_23) ;  /* 0x0000001000dc8947 */ /* 0x000fea0003800000 */
[----:B------:R-:W-:Y:S01]  /*3020*/  UMOV UR24, UR9 ;  /* 0x0000000900187c82 */ /* 0x000fe20008000000 */
[----:B------:R-:W-:Y:S01]  /*3030*/  UMOV UR25, UR5 ;  /* 0x0000000500197c82 */ /* 0x000fe20008000000 */
[----:B------:R-:W-:-:S05]  /*3040*/  ULDC UR27, c[0x0][0x50c] ;  /* 0x00014300001b7ab9 */ /* 0x000fca0000000800 */
.L_x_31:
[----:B------:R-:W-:-:S06]  /*3050*/  UISETP.NE.AND UP0, UPT, UR23, 0x3, UPT ;  /* 0x000000031700788c */ /* 0x000fcc000bf05270 */
[----:B------:R-:W-:-:S13]  /*3060*/  PLOP3.LUT P1, PT, PT, PT, UP0, 0x80, 0x0 ;  /* 0x000000000000781c */ /* 0x000fda0003f2f008 */
[----:B-----5:R-:W-:Y:S05]  /*3070*/  @!P1 BRA `(.L_x_24) ;  /* 0x0000000000049947 */ /* 0x020fea0003800000 */
[----:B------:R-:W-:Y:S01]  /*3080*/  BPT.TRAP 0x1 ;  /* 0x000000040000795c */ /* 0x000fe20000300000 */
.L_x_24:
[----:B------:R-:W1:Y:S01]  /*3090*/  S2UR UR9, SR_CgaCtaId ;  /* 0x00000000000979c3 */ /* 0x000e620000008800 */
[----:B------:R-:W-:Y:S01]  /*30a0*/  UMOV UR14, 0x400 ;  /* 0x00000400000e7882 */ /* 0x000fe20000000000 */
[----:B------:R-:W-:-:S05]  /*30b0*/  IMAD.U32 R229, RZ, RZ, UR17 ;  /* 0x00000011ffe57e24 */ /* 0x000fca000f8e00ff */
[----:B------:R-:W-:Y:S01]  /*30c0*/  SHF.L.U32 R229, R229, 0x1f, RZ ;  /* 0x0000001fe5e57819 */ /* 0x000fe200000006ff */
[----:B-1----:R-:W-:-:S04]  /*30d0*/  ULEA UR14, UR9, UR14, 0x18 ;  /* 0x0000000e090e7291 */ /* 0x002fc8000f8ec03f */
[----:B------:R-:W-:-:S09]  /*30e0*/  ULEA UR9, UR16, UR14, 0x3 ;  /* 0x0000000e10097291 */ /* 0x000fd2000f8e183f */
[----:B------:R1:W2:Y:S01]  /*30f0*/  SYNCS.PHASECHK.TRANS64.TRYWAIT P0, [UR9], R229 ;  /* 0x000000e5ff0075a7 */ /* 0x0002a20008000149 */
[----:B------:R-:W-:Y:S05]  /*3100*/  @!P1 BRA `(.L_x_25) ;  /* 0x0000000000049947 */ /* 0x000fea0003800000 */
[----:B------:R-:W-:Y:S01]  /*3110*/  BPT.TRAP 0x1 ;  /* 0x000000040000795c */ /* 0x000fe20000300000 */
.L_x_25:
[----:B--2---:R-:W-:Y:S05]  /*3120*/  @P0 BRA `(.L_x_26) ;  /* 0x0000000000080947 */ /* 0x004fea0003800000 */
[----:B------:R-:W2:Y:S02]  /*3130*/  SYNCS.PHASECHK.TRANS64.TRYWAIT P0, [UR9], R229 ;  /* 0x000000e5ff0075a7 */ /* 0x000ea40008000149 */
[----:B--2---:R-:W-:Y:S05]  /*3140*/  @!P0 BRA `(.L_x_27) ;  /* 0x000000d000e88947 */ /* 0x004fea0003800000 */
.L_x_26:
[----:B------:R-:W-:Y:S01]  /*3150*/  UIADD3 UR9, UR14, 0x14100, URZ ;  /* 0x000141000e097890 */ /* 0x000fe2000fffe03f */
[----:B------:R-:W-:Y:S01]  /*3160*/  WARPGROUP.ARRIVE ;  /* 0x00000000000079c5 */ /* 0x000fe20000000000 */
[----:B------:R-:W-:Y:S02]  /*3170*/  UISETP.NE.AND UP0, UPT, UR7, URZ, UPT ;  /* 0x0000003f0700728c */ /* 0x000fe4000bf05270 */
[----:B------:R-:W-:Y:S02]  /*3180*/  USHF.R.U32.HI UR9, URZ, 0x4, UR9 ;  /* 0x000000043f097899 */ /* 0x000fe40008011609 */
[----:B------:R-:W-:Y:S02]  /*3190*/  USEL UR8, UR8, URZ, !UP0 ;  /* 0x0000003f08087287 */ /* 0x000fe4000c000000 */
[----:B------:R-:W-:Y:S02]  /*31a0*/  ULOP3.LUT UR9, UR9, 0x3fff, URZ, 0xc0, !UPT ;  /* 0x00003fff09097892 */ /* 0x000fe4000f8ec03f */
[----:B------:R-:W-:-:S02]  /*31b0*/  ULOP3.LUT UR7, UR15, 0x10000, URZ, 0xfc, !UPT ;  /* 0x000100000f077892 */ /* 0x000fc4000f8efc3f */
[----:B------:R-:W-:Y:S02]  /*31c0*/  ULOP3.LUT UR9, UR9, 0x10000, URZ, 0xfc, !UPT ;  /* 0x0001000009097892 */ /* 0x000fe4000f8efc3f */
[----:B------:R-:W-:Y:S02]  /*31d0*/  UISETP.NE.U32.AND UP0, UPT, UR8, URZ, UPT ;  /* 0x0000003f0800728c */ /* 0x000fe4000bf05070 */
[----:B------:R-:W-:Y:S02]  /*31e0*/  ULEA UR7, UR16, UR7, 0xa ;  /* 0x0000000710077291 */ /* 0x000fe4000f8e503f */
[----:B------:R-:W-:Y:S01]  /*31f0*/  ULEA UR26, UR16, UR9, 0xb ;  /* 0x00000009101a7291 */ /* 0x000fe2000f8e583f */
[----:B------:R-:W-:Y:S02]  /*3200*/  UMOV UR11, 0x40000040 ;  /* 0x40000040000b7882 */ /* 0x000fe40000000000 */
[----:B------:R-:W-:Y:S01]  /*3210*/  UMOV UR9, 0x40000040 ;  /* 0x4000004000097882 */ /* 0x000fe20000000000 */
[----:B------:R-:W-:Y:S01]  /*3220*/  UIADD3 UR6, UR6, 0x4, URZ ;  /* 0x0000000406067890 */ /* 0x000fe2000fffe03f */
[----:B------:R-:W-:-:S02]  /*3230*/  UMOV UR8, UR7 ;  /* 0x0000000700087c82 */ /* 0x000fc40008000000 */
[----:B------:R-:W-:Y:S02]  /*3240*/  UMOV UR10, UR26 ;  /* 0x0000001a000a7c82 */ /* 0x000fe40008000000 */
[----:B------:R-:W-:Y:S01]  /*3250*/  QGMMA.64x256x32.F32.E4M3.E4M3 R24, gdesc[UR8], R24, UP0 ;  /* 0x03e00000081879f3 */ /* 0x000fe2000bf00818 */
[----:B------:R-:W-:Y:S02]  /*3260*/  UIADD3 UR8, UR7, 0x2, URZ ;  /* 0x0000000207087890 */ /* 0x000fe4000fffe03f */
[----:B------:R-:W-:Y:S01]  /*3270*/  UIADD3 UR10, UR26, 0x2, URZ ;  /* 0x000000021a0a7890 */ /* 0x000fe2000fffe03f */
[----:B------:R-:W-:Y:S01]  /*3280*/  UMOV UR9, 0x40000040 ;  /* 0x4000004000097882 */ /* 0x000fe20000000000 */
[----:B------:R-:W-:Y:S01]  /*3290*/  UMOV UR11, 0x40000040 ;  /* 0x40000040000b7882 */ /* 0x000fe20000000000 */
[----:B------:R-:W-:-:S15]  /*32a0*/  UISETP.NE.AND UP0, UPT, UR6, UR27, UPT ;  /* 0x0000001b0600728c */ /* 0x000fde000bf05270 */
[----:B------:R-:W-:-:S07]  /*32b0*/  NOP ;  /* 0x0000000000007918 */ /* 0x000fce0000000000 */
[----:B------:R-:W-:Y:S01]  /*32c0*/  QGMMA.64x256x32.F32.E4M3.E4M3 R24, gdesc[UR8], R24 ;  /* 0x03e00000081879f3 */ /* 0x000fe20008700818 */
[----:B------:R-:W-:Y:S02]  /*32d0*/  UIADD3 UR8, UR7, 0x4, URZ ;  /* 0x0000000407087890 */ /* 0x000fe4000fffe03f */
[----:B------:R-:W-:Y:S01]  /*32e0*/  UIADD3 UR10, UR26, 0x4, URZ ;  /* 0x000000041a0a7890 */ /* 0x000fe2000fffe03f */
[----:B------:R-:W-:Y:S01]  /*32f0*/  UMOV UR9, 0x40000040 ;  /* 0x4000004000097882 */ /* 0x000fe20000000000 */
[----:B------:R-:W-:-:S15]  /*3300*/  UMOV UR11, 0x40000040 ;  /* 0x40000040000b7882 */ /* 0x000fde0000000000 */
[----:B------:R-:W-:-:S08]  /*3310*/  NOP ;  /* 0x0000000000007918 */ /* 0x000fd00000000000 */
[----:B------:R-:W-:Y:S01]  /*3320*/  QGMMA.64x256x32.F32.E4M3.E4M3 R24, gdesc[UR8], R24 ;  /* 0x03e00000081879f3 */ /* 0x000fe20008700818 */
[----:B------:R-:W-:Y:S02]  /*3330*/  UIADD3 UR8, UR7, 0x6, URZ ;  /* 0x0000000607087890 */ /* 0x000fe4000fffe03f */
[----:B------:R-:W-:Y:S01]  /*3340*/  UIADD3 UR10, UR26, 0x6, URZ ;  /* 0x000000061a0a7890 */ /* 0x000fe2000fffe03f */
[----:B------:R-:W-:Y:S01]  /*3350*/  UMOV UR9, 0x40000040 ;  /* 0x4000004000097882 */ /* 0x000fe20000000000 */
[----:B------:R-:W-:Y:S01]  /*3360*/  UMOV UR11, 0x40000040 ;  /* 0x40000040000b7882 */ /* 0x000fe20000000000 */
[----:B------:R-:W-:-:S06]  /*3370*/  USEL UR7, URZ, 0x1, UP0 ;  /* 0x000000013f077887 */ /* 0x000fcc0008000000 */
[----:B------:R-:W-:-:S15]  /*3380*/  ISETP.NE.AND P0, PT, RZ, UR7, PT ;  /* 0x00000007ff007c0c */ /* 0x000fde000bf05270 */
[----:B------:R-:W-:-:S01]  /*3390*/  NOP ;  /* 0x0000000000007918 */ /* 0x000fc20000000000 */
[----:B------:R-:W-:Y:S03]  /*33a0*/  QGMMA.64x256x32.F32.E4M3.E4M3 R24, gdesc[UR8], R24, gsb0 ;  /* 0x03e00000081879f3 */ /* 0x000fe60008000818 */
[----:B------:R-:W-:Y:S02]  /*33b0*/  WARPGROUP.DEPBAR.LE gsb0, 0x1 ;  /* 0x00008000000079c5 */ /* 0x000fe40000010100 */
[----:B------:R-:W-:Y:S05]  /*33c0*/  @!P0 BRA `(.L_x_28) ;  /* 0x0000000c00708947 */ /* 0x000fea0003800000 */
[----:B------:R-:W-:Y:S02]  /*33d0*/  WARPGROUP.DEPBAR.LE gsb0, 0x0 ;  /* 0x00008000000079c5 */ /* 0x000fe40000010000 */
[----:B-----5:R-:W-:-:S01]  /*33e0*/  FADD R227, R25, R227 ;  /* 0x000000e319e37221 */ /* 0x020fc20000000000 */
[----:B------:R-:W-:Y:S01]  /*33f0*/  FADD R226, R26, R226 ;  /* 0x000000e21ae27221 */ /* 0x000fe20000000000 */
[----:B------:R-:W-:-:S01]  /*3400*/  FADD R225, R27, R225 ;  /* 0x000000e11be17221 */ /* 0x000fc20000000000 */
[----:B------:R-:W-:Y:S01]  /*3410*/  FADD R224, R28, R224 ;  /* 0x000000e01ce07221 */ /* 0x000fe20000000000 */
[----:B------:R-:W-:-:S01]  /*3420*/  FADD R223, R29, R223 ;  /* 0x000000df1ddf7221 */ /* 0x000fc20000000000 */
[----:B------:R2:W-:Y:S01]  /*3430*/  STL [R1+0x88], R227 ;  /* 0x000088e301007387 */ /* 0x0005e20000100800 */
[----:B------:R-:W-:-:S01]  /*3440*/  FADD R222, R30, R222 ;  /* 0x000000de1ede7221 */ /* 0x000fc20000000000 */
[----:B------:R-:W-:Y:S01]  /*3450*/  FADD R221, R31, R221 ;  /* 0x000000dd1fdd7221 */ /* 0x000fe20000000000 */
[----:B------:R-:W-:-:S01]  /*3460*/  FADD R220, R32, R220 ;  /* 0x000000dc20dc7221 */ /* 0x000fc20000000000 */
[----:B------:R-:W-:Y:S01]  /*3470*/  FADD R219, R33, R219 ;  /* 0x000000db21db7221 */ /* 0x000fe20000000000 */
[----:B------:R-:W-:-:S01]  /*3480*/  FADD R218, R34, R218 ;  /* 0x000000da22da7221 */ /* 0x000fc20000000000 */
[----:B------:R-:W-:Y:S01]  /*3490*/  FADD R217, R35, R217 ;  /* 0x000000d923d97221 */ /* 0x000fe20000000000 */
[----:B------:R-:W-:-:S01]  /*34a0*/  FADD R216, R36, R216 ;  /* 0x000000d824d87221 */ /* 0x000fc20000000000 */
[----:B------:R-:W-:Y:S01]  /*34b0*/  FADD R215, R37, R215 ;  /* 0x000000d725d77221 */ /* 0x000fe20000000000 */
[----:B------:R-:W-:-:S01]  /*34c0*/  FADD R214, R38, R214 ;  /* 0x000000d626d67221 */ /* 0x000fc20000000000 */
[----:B--2---:R-:W2:Y:S01]  /*34d0*/  LDL.LU R227, [R1+0x28] ;  /* 0x0000280001e37983 */ /* 0x004ea20000300800 */
[----:B------:R-:W-:-:S01]  /*34e0*/  FADD R213, R39, R213 ;  /* 0x000000d527d57221 */ /* 0x000fc20000000000 */
[----:B------:R-:W-:Y:S01]  /*34f0*/  FADD R212, R40, R212 ;  /* 0x000000d428d47221 */ /* 0x000fe20000000000 */
[----:B------:R-:W-:-:S01]  /*3500*/  FADD R211, R41, R211 ;  /* 0x000000d329d37221 */ /* 0x000fc20000000000 */
[----:B------:R3:W-:Y:S01]  /*3510*/  STL [R1+0x8c], R226 ;  /* 0x00008ce201007387 */ /* 0x0007e20000100800 */
[----:B------:R-:W-:-:S03]  /*3520*/  FADD R228, R24, R228 ;  /* 0x000000e418e47221 */ /* 0x000fc60000000000 */
[----:B---3--:R-:W3:Y:S04]  /*3530*/  LDL.LU R226, [R1+0x24] ;  /* 0x0000240001e27983 */ /* 0x008ee80000300800 */
[----:B------:R4:W-:Y:S04]  /*3540*/  STL [R1+0x90], R225 ;  /* 0x000090e101007387 */ /* 0x0009e80000100800 */
[----:B----4-:R-:W4:Y:S04]  /*3550*/  LDL.LU R225, [R1+0x20] ;  /* 0x0000200001e17983 */ /* 0x010f280000300800 */
[----:B------:R0:W-:Y:S04]  /*3560*/  STL [R1+0x94], R224 ;  /* 0x000094e001007387 */ /* 0x0001e80000100800 */
[----:B0-----:R-:W4:Y:S04]  /*3570*/  LDL.LU R224, [R1+0x1c] ;  /* 0x00001c0001e07983 */ /* 0x001f280000300800 */
        /* <DEDUP_REMOVED lines=13> */
[----:B0-----:R-:W4:Y:S04]  /*3650*/  LDL.LU R217, [R1] ;  /* 0x0000000001d97983 */ /* 0x001f280000300800 */
[----:B------:R-:W-:Y:S04]  /*3660*/  STL [R1+0xb4], R216 ;  /* 0x0000b4d801007387 */ /* 0x000fe80000100800 */
[----:B------:R-:W-:Y:S04]  /*3670*/  STL [R1+0xb8], R215 ;  /* 0x0000b8d701007387 */ /* 0x000fe80000100800 */
[----:B------:R-:W-:Y:S04]  /*3680*/  STL [R1+0xbc], R214 ;  /* 0x0000bcd601007387 */ /* 0x000fe80000100800 */
[----:B------:R-:W-:Y:S04]  /*3690*/  STL [R1+0xc0], R213 ;  /* 0x0000c0d501007387 */ /* 0x000fe80000100800 */
[----:B------:R-:W-:Y:S04]  /*36a0*/  STL [R1+0xc4], R212 ;  /* 0x0000c4d401007387 */ /* 0x000fe80000100800 */
[----:B------:R0:W-:Y:S01]  /*36b0*/  STL [R1+0xc8], R211 ;  /* 0x0000c8d301007387 */ /* 0x0001e20000100800 */
[----:B--2---:R-:W-:-:S01]  /*36c0*/  FADD R227, R134, R227 ;  /* 0x000000e386e37221 */ /* 0x004fc20000000000 */
[----:B---3--:R-:W-:Y:S01]  /*36d0*/  FADD R226, R133, R226 ;  /* 0x000000e285e27221 */ /* 0x008fe20000000000 */
[----:B----4-:R-:W-:-:S01]  /*36e0*/  FADD R225, R132, R225 ;  /* 0x000000e184e17221 */ /* 0x010fc20000000000 */
[----:B------:R-:W-:Y:S01]  /*36f0*/  FADD R224, R131, R224 ;  /* 0x000000e083e07221 */ /* 0x000fe20000000000 */
[----:B------:R-:W-:-:S01]  /*3700*/  FADD R223, R130, R223 ;  /* 0x000000df82df7221 */ /* 0x000fc20000000000 */
[----:B------:R-:W-:Y:S01]  /*3710*/  FADD R222, R129, R222 ;  /* 0x000000de81de7221 */ /* 0x000fe20000000000 */
[----:B------:R-:W-:-:S01]  /*3720*/  FADD R221, R128, R221 ;  /* 0x000000dd80dd7221 */ /* 0x000fc20000000000 */
[----:B------:R-:W-:Y:S01]  /*3730*/  FADD R220, R127, R220 ;  /* 0x000000dc7fdc7221 */ /* 0x000fe20000000000 */
[----:B------:R-:W-:-:S01]  /*3740*/  FADD R219, R126, R219 ;  /* 0x000000db7edb7221 */ /* 0x000fc20000000000 */
[----:B------:R-:W-:Y:S01]  /*3750*/  FADD R218, R125, R218 ;  /* 0x000000da7dda7221 */ /* 0x000fe20000000000 */
[----:B------:R-:W-:-:S05]  /*3760*/  FADD R217, R124, R217 ;  /* 0x000000d97cd97221 */ /* 0x000fca0000000000 */
[----:B------:R2:W-:Y:S04]  /*3770*/  STL [R1], R217 ;  /* 0x000000d901007387 */ /* 0x0005e80000100800 */
[----:B------:R3:W-:Y:S04]  /*3780*/  STL [R1+0x4], R218 ;  /* 0x000004da01007387 */ /* 0x0007e80000100800 */
[----:B------:R4:W-:Y:S04]  /*3790*/  STL [R1+0x8], R219 ;  /* 0x000008db01007387 */ /* 0x0009e80000100800 */
[----:B------:R1:W-:Y:S04]  /*37a0*/  STL [R1+0xc], R220 ;  /* 0x00000cdc01007387 */ /* 0x0003e80000100800 */
[----:B------:R1:W-:Y:S04]  /*37b0*/  STL [R1+0x10], R221 ;  /* 0x000010dd01007387 */ /* 0x0003e80000100800 */
[----:B------:R1:W-:Y:S04]  /*37c0*/  STL [R1+0x14], R222 ;  /* 0x000014de01007387 */ /* 0x0003e80000100800 */
[----:B------:R1:W-:Y:S04]  /*37d0*/  STL [R1+0x18], R223 ;  /* 0x000018df01007387 */ /* 0x0003e80000100800 */
[----:B------:R1:W-:Y:S04]  /*37e0*/  STL [R1+0x1c], R224 ;  /* 0x00001ce001007387 */ /* 0x0003e80000100800 */
[----:B0-----:R-:W4:Y:S04]  /*37f0*/  LDL.LU R211, [R1+0x2c] ;  /* 0x00002c0001d37983 */ /* 0x001f280000300800 */
[----:B------:R0:W-:Y:S04]  /*3800*/  STL [R1+0x20], R225 ;  /* 0x000020e101007387 */ /* 0x0001e80000100800 */
[----:B------:R-:W4:Y:S04]  /*3810*/  LDL.LU R212, [R1+0x30] ;  /* 0x0000300001d47983 */ /* 0x000f280000300800 */
[----:B------:R0:W-:Y:S04]  /*3820*/  STL [R1+0x24], R226 ;  /* 0x000024e201007387 */ /* 0x0001e80000100800 */
[----:B------:R-:W4:Y:S04]  /*3830*/  LDL.LU R213, [R1+0x34] ;  /* 0x0000340001d57983 */ /* 0x000f280000300800 */
[----:B------:R0:W-:Y:S04]  /*3840*/  STL [R1+0x28], R227 ;  /* 0x000028e301007387 */ /* 0x0001e80000100800 */
[----:B------:R-:W4:Y:S04]  /*3850*/  LDL.LU R214, [R1+0x38] ;  /* 0x0000380001d67983 */ /* 0x000f280000300800 */
[----:B------:R-:W4:Y:S04]  /*3860*/  LDL.LU R215, [R1+0x3c] ;  /* 0x00003c0001d77983 */ /* 0x000f280000300800 */
[----:B------:R-:W4:Y:S04]  /*3870*/  LDL.LU R216, [R1+0x40] ;  /* 0x0000400001d87983 */ /* 0x000f280000300800 */
[----:B--2---:R-:W2:Y:S04]  /*3880*/  LDL.LU R217, [R1+0x44] ;  /* 0x0000440001d97983 */ /* 0x004ea80000300800 */
[----:B---3--:R-:W3:Y:S04]  /*3890*/  LDL.LU R218, [R1+0x48] ;  /* 0x0000480001da7983 */ /* 0x008ee80000300800 */
[----:B----4-:R-:W4:Y:S04]  /*38a0*/  LDL.LU R219, [R1+0x4c] ;  /* 0x00004c0001db7983 */ /* 0x010f280000300800 */
[----:B-1----:R-:W4:Y:S04]  /*38b0*/  LDL.LU R220, [R1+0x50] ;  /* 0x0000500001dc7983 */ /* 0x002f280000300800 */
[----:B------:R-:W4:Y:S04]  /*38c0*/  LDL.LU R221, [R1+0x54] ;  /* 0x0000540001dd7983 */ /* 0x000f280000300800 */
[----:B------:R-:W4:Y:S04]  /*38d0*/  LDL.LU R222, [R1+0x58] ;  /* 0x0000580001de7983 */ /* 0x000f280000300800 */
[----:B------:R-:W4:Y:S04]  /*38e0*/  LDL.LU R223, [R1+0x5c] ;  /* 0x00005c0001df7983 */ /* 0x000f280000300800 */
[----:B------:R-:W4:Y:S04]  /*38f0*/  LDL.LU R224, [R1+0x60] ;  /* 0x0000600001e07983 */ /* 0x000f280000300800 */
[----:B0-----:R-:W4:Y:S04]  /*3900*/  LDL.LU R225, [R1+0x64] ;  /* 0x0000640001e17983 */ /* 0x001f280000300800 */
[----:B------:R-:W4:Y:S04]  /*3910*/  LDL.LU R226, [R1+0x68] ;  /* 0x0000680001e27983 */ /* 0x000f280000300800 */
[----:B------:R-:W4:Y:S01]  /*3920*/  LDL.LU R227, [R1+0x6c] ;  /* 0x00006c0001e37983 */ /* 0x000f220000300800 */
[----:B------:R-:W-:-:S05]  /*3930*/  FADD R211, R135, R211 ;  /* 0x000000d387d37221 */ /* 0x000fca0000000000 */
[----:B------:R0:W-:Y:S01]  /*3940*/  STL [R1+0x2c], R211 ;  /* 0x00002cd301007387 */ /* 0x0001e20000100800 */
[----:B------:R-:W-:-:S03]  /*3950*/  FADD R212, R136, R212 ;  /* 0x000000d488d47221 */ /* 0x000fc60000000000 */
[----:B0-----:R0:W5:Y:S01]  /*3960*/  LDL.LU R211, [R1+0xc8] ;  /* 0x0000c80001d37983 */ /* 0x0011620000300800 */
[----:B------:R-:W-:-:S03]  /*3970*/  FADD R213, R137, R213 ;  /* 0x000000d589d57221 */ /* 0x000fc60000000000 */
[----:B------:R1:W-:Y:S01]  /*3980*/  STL [R1+0x30], R212 ;  /* 0x000030d401007387 */ /* 0x0003e20000100800 */
[----:B------:R-:W-:-:S01]  /*3990*/  FADD R214, R138, R214 ;  /* 0x000000d68ad67221 */ /* 0x000fc20000000000 */
[----:B------:R-:W-:Y:S02]  /*39a0*/  FADD R215, R139, R215 ;  /* 0x000000d78bd77221 */ /* 0x000fe40000000000 */
[----:B-1----:R0:W5:Y:S01]  /*39b0*/  LDL.LU R212, [R1+0xc4] ;  /* 0x0000c40001d47983 */ /* 0x0021620000300800 */
[----:B------:R-:W-:-:S03]  /*39c0*/  FADD R216, R140, R216 ;  /* 0x000000d88cd87221 */ /* 0x000fc60000000000 */
[----:B------:R1:W-:Y:S01]  /*39d0*/  STL [R1+0x34], R213 ;  /* 0x000034d501007387 */ /* 0x0003e20000100800 */
[----:B--2---:R-:W-:-:S03]  /*39e0*/  FADD R217, R141, R217 ;  /* 0x000000d98dd97221 */ /* 0x004fc60000000000 */
[----:B-1----:R0:W5:Y:S01]  /*39f0*/  LDL.LU R213, [R1+0xc0] ;  /* 0x0000c00001d57983 */ /* 0x0021620000300800 */
[----:B---3--:R-:W-:-:S03]  /*3a00*/  FADD R218, R142, R218 ;  /* 0x000000da8eda7221 */ /* 0x008fc60000000000 */
[----:B------:R1:W-:Y:S01]  /*3a10*/  STL [R1+0x38], R214 ;  /* 0x000038d601007387 */ /* 0x0003e20000100800 */
[----:B----4-:R-:W-:-:S01]  /*3a20*/  FADD R219, R143, R219 ;  /* 0x000000db8fdb7221 */ /* 0x010fc20000000000 */
[----:B------:R-:W-:Y:S02]  /*3a30*/  FADD R220, R144, R220 ;  /* 0x000000dc90dc7221 */ /* 0x000fe40000000000 */
[----:B-1----:R0:W5:Y:S04]  /*3a40*/  LDL.LU R214, [R1+0xbc] ;  /* 0x0000bc0001d67983 */ /* 0x0021680000300800 */
[----:B------:R1:W-:Y:S01]  /*3a50*/  STL [R1+0x3c], R215 ;  /* 0x00003cd701007387 */ /* 0x0003e20000100800 */
[----:B------:R-:W-:-:S01]  /*3a60*/  FADD R221, R145, R221 ;  /* 0x000000dd91dd7221 */ /* 0x000fc20000000000 */
[----:B------:R-:W-:-:S02]  /*3a70*/  FADD R222, R146, R222 ;  /* 0x000000de92de7221 */ /* 0x000fc40000000000 */
[----:B-1----:R0:W5:Y:S04]  /*3a80*/  LDL.LU R215, [R1+0xb8] ;  /* 0x0000b80001d77983 */ /* 0x0021680000300800 */
[----:B------:R1:W-:Y:S01]  /*3a90*/  STL [R1+0x40], R216 ;  /* 0x000040d801007387 */ /* 0x0003e20000100800 */
[----:B------:R-:W-:-:S03]  /*3aa0*/  FADD R223, R147, R223 ;  /* 0x000000df93df7221 */ /* 0x000fc60000000000 */
        /* <DEDUP_REMOVED lines=13> */
[----:B------:R1:W-:Y:S04]  /*3b80*/  STL [R1+0x54], R221 ;  /* 0x000054dd01007387 */ /* 0x0003e80000100800 */
        /* <DEDUP_REMOVED lines=12> */
[----:B-1----:R0:W5:Y:S01]  /*3c50*/  LDL.LU R227, [R1+0x88] ;  /* 0x0000880001e37983 */ /* 0x0021620000300800 */
        /* <DEDUP_REMOVED lines=82> */
[----:B0-----:R-:W-:-:S06]  /*4180*/  UMOV UR6, URZ ;  /* 0x0000003f00067c82 */ /* 0x001fcc0008000000 */
.L_x_28:
[----:B------:R-:W-:Y:S05]  /*4190*/  @!P1 BRA `(.L_x_29) ;  /* 0x0000000000049947 */ /* 0x000fea0003800000 */
[----:B------:R-:W-:Y:S01]  /*41a0*/  BPT.TRAP 0x1 ;  /* 0x000000040000795c */ /* 0x000fe20000300000 */
.L_x_29:
[----:B------:R2:W-:Y:S04]  /*41b0*/  STL [R1+0x8c], R2 ;  /* 0x00008c0201007387 */ /* 0x0005e80000100800 */
[----:B--2---:R-:W2:Y:S04]  /*41c0*/  LDL R2, [R1+0x70] ;  /* 0x0000700001027983 */ /* 0x004ea80000100800 */
[----:B-----5:R3:W-:Y:S04]  /*41d0*/  STL [R1+0x88], R0 ;  /* 0x0000880001007387 */ /* 0x0207e80000100800 */
[----:B---3--:R-:W3:Y:S01]  /*41e0*/  LDL R0, [R1+0x74] ;  /* 0x0000740001007983 */ /* 0x008ee20000100800 */
[----:B-1----:R-:W-:Y:S01]  /*41f0*/  IMAD.U32 R229, RZ, RZ, UR25 ;  /* 0x00000019ffe57e24 */ /* 0x002fe2000f8e00ff */
[----:B--2---:R-:W-:-:S02]  /*4200*/  ISETP.NE.AND P0, PT, R2, RZ, PT ;  /* 0x000000ff0200720c */ /* 0x004fc40003f05270 */
[----:B------:R1:W5:Y:S11]  /*4210*/  LDL.LU R2, [R1+0x8c] ;  /* 0x00008c0001027983 */ /* 0x0003760000300800 */
[----:B------:R-:W-:-:S05]  /*4220*/  @P0 LEA R229, R229, UR14, 0x3 ;  /* 0x0000000ee5e50c11 */ /* 0x000fca000f8e18ff */
[----:B------:R-:W-:-:S05]  /*4230*/  @P0 VIADD R229, R229, 0x28 ;  /* 0x00000028e5e50836 */ /* 0x000fca0000000000 */
[----:B---3--:R-:W-:Y:S02]  /*4240*/  @P0 PRMT R229, R0, 0x654, R229 ;  /* 0x0000065400e50816 */ /* 0x008fe400000000e5 */
[----:B------:R1:W5:Y:S01]  /*4250*/  LDL.LU R0, [R1+0x88] ;  /* 0x0000880001007983 */ /* 0x0003620000300800 */
[----:B------:R-:W-:Y:S01]  /*4260*/  UISETP.GT.U32.AND UP0, UPT, UR13, 0x1, UPT ;  /* 0x000000010d00788c */ /* 0x000fe2000bf04070 */
[----:B------:R1:W-:Y:S05]  /*4270*/  @P0 SYNCS.ARRIVE.TRANS64.RED.A1T0 RZ, [R229+URZ], RZ ;  /* 0x000000ffe5ff09a7 */ /* 0x0003ea000810043f */
[----:B------:R-:W-:-:S13]  /*4280*/  PLOP3.LUT P0, PT, PT, PT, UP0, 0x80, 0x0 ;  /* 0x000000000000781c */ /* 0x000fda0003f0f008 */
[----:B-1----:R-:W-:Y:S05]  /*4290*/  @P0 BRA `(.L_x_30) ;  /* 0x0000000000040947 */ /* 0x002fea0003800000 */
[----:B------:R-:W-:Y:S01]  /*42a0*/  BPT.TRAP 0x1 ;  /* 0x000000040000795c */ /* 0x000fe20000300000 */
.L_x_30:
[----:B------:R-:W-:Y:S02]  /*42b0*/  UISETP.GT.AND UP2, UPT, UR24, 0x1, UPT ;  /* 0x000000011800788c */ /* 0x000fe4000bf44270 */
[----:B------:R-:W-:Y:S02]  /*42c0*/  UIADD3 UR16, UR16, 0x1, URZ ;  /* 0x0000000110107890 */ /* 0x000fe4000fffe03f */
[----:B------:R-:W-:Y:S02]  /*42d0*/  UIADD3 UR25, UR25, 0x1, URZ ;  /* 0x0000000119197890 */ /* 0x000fe4000fffe03f */
[----:B------:R-:W-:Y:S01]  /*42e0*/  PLOP3.LUT P0, PT, PT, PT, UP2, 0x80, 0x0 ;  /* 0x000000000000781c */ /* 0x000fe20003f0f028 */
[----:B------:R-:W-:Y:S02]  /*42f0*/  UISETP.NE.AND UP0, UPT, UR16, 0x5, UPT ;  /* 0x000000051000788c */ /* 0x000fe4000bf05270 */
[----:B------:R-:W-:Y:S02]  /*4300*/  UIADD3 UR9, UR24, -0x1, URZ ;  /* 0xffffffff18097890 */ /* 0x000fe4000fffe03f */
[----:B------:R-:W-:-:S02]  /*4310*/  USEL UR8, URZ, 0x1, UP0 ;  /* 0x000000013f087887 */ /* 0x000fc40008000000 */
[----:B------:R-:W-:Y:S02]  /*4320*/  UISETP.NE.AND UP1, UPT, UR25, 0x5, UPT ;  /* 0x000000051900788c */ /* 0x000fe4000bf25270 */
[----:B------:R-:W-:Y:S02]  /*4330*/  ULOP3.LUT UR17, UR17, UR8, URZ, 0x3c, !UPT ;  /* 0x0000000811117292 */ /* 0x000fe4000f8e3c3f */
[----:B------:R-:W-:Y:S02]  /*4340*/  USEL UR16, UR16, URZ, UP0 ;  /* 0x0000003f10107287 */ /* 0x000fe40008000000 */
[----:B------:R-:W-:Y:S01]  /*4350*/  USEL UR25, UR25, URZ, UP1 ;  /* 0x0000003f19197287 */ /* 0x000fe20008800000 */
[----:B------:R-:W-:Y:S01]  /*4360*/  UMOV UR8, 0x1 ;  /* 0x0000000100087882 */ /* 0x000fe20000000000 */
[----:B------:R-:W-:Y:S01]  /*4370*/  UMOV UR24, UR9 ;  /* 0x0000000900187c82 */ /* 0x000fe20008000000 */
[----:B------:R-:W-:Y:S09]  /*4380*/  @P0 BRA `(.L_x_31) ;  /* 0xffffffec00300947 */ /* 0x000ff2000383ffff */
.L_x_23:
[----:B------:R-:W-:-:S04]  /*4390*/  UISETP.NE.AND UP0, UPT, UR6, URZ, UPT ;  /* 0x0000003f0600728c */ /* 0x000fc8000bf05270 */
[----:B------:R-:W-:-:S06]  /*43a0*/  USEL UR6, URZ, 0x1, !UP0 ;  /* 0x000000013f067887 */ /* 0x000fcc000c000000 */
[----:B------:R-:W-:-:S13]  /*43b0*/  ISETP.NE.AND P0, PT, RZ, UR6, PT ;  /* 0x00000006ff007c0c */ /* 0x000fda000bf05270 */
[----:B------:R-:W-:Y:S05]  /*43c0*/  @!P0 BRA `(.L_x_32) ;  /* 0x0000000c00c48947 */ /* 0x000fea0003800000 */
[----:B------:R-:W-:Y:S02]  /*43d0*/  WARPGROUP.DEPBAR.LE gsb0, 0x0 ;  /* 0x00008000000079c5 */ /* 0x000fe40000010000 */
[----:B-----5:R-:W-:Y:S01]  /*43e0*/  FADD R227, R25, R227 ;  /* 0x000000e319e37221 */ /* 0x020fe20000000000 */
[----:B------:R-:W-:-:S04]  /*43f0*/  FADD R228, R24, R228 ;  /* 0x000000e418e47221 */ /* 0x000fc80000000000 */
[----:B------:R1:W-:Y:S04]  /*4400*/  STL [R1+0x88], R227 ;  /* 0x000088e301007387 */ /* 0x0003e80000100800 */
[----:B-1----:R-:W2:Y:S04]  /*4410*/  LDL.LU R227, [R1+0x6c] ;  /* 0x00006c0001e37983 */ /* 0x002ea80000300800 */
[----:B--2---:R1:W-:Y:S04]  /*4420*/  STL [R1+0x8c], R227 ;  /* 0x00008ce301007387 */ /* 0x0043e80000100800 */
        /* <DEDUP_REMOVED lines=52> */
[----:B-1----:R-:W2:Y:S01]  /*4770*/  LDL.LU R227, [R1] ;  /* 0x0000000001e37983 */ /* 0x002ea20000300800 */
[----:B------:R-:W-:Y:S01]  /*4780*/  FADD R226, R26, R226 ;  /* 0x000000e21ae27221 */ /* 0x000fe20000000000 */
        /* <DEDUP_REMOVED lines=97> */
[----:B--2---:R-:W-:-:S05]  /*4da0*/  FADD R227, R124, R227 ;  /* 0x000000e37ce37221 */ /* 0x004fca0000000000 */
[----:B------:R1:W-:Y:S04]  /*4db0*/  STL [R1], R227 ;  /* 0x000000e301007387 */ /* 0x0003e80000100800 */
[----:B-1----:R-:W2:Y:S02]  /*4dc0*/  LDL.LU R227, [R1+0xf4] ;  /* 0x0000f40001e37983 */ /* 0x002ea40000300800 */
[----:B--2---:R-:W-:-:S05]  /*4dd0*/  FADD R227, R125, R227 ;  /* 0x000000e37de37221 */ /* 0x004fca0000000000 */
[----:B------:R1:W-:Y:S04]  /*4de0*/  STL [R1+0x4], R227 ;  /* 0x000004e301007387 */ /* 0x0003e80000100800 */
        /* <DEDUP_REMOVED lines=78> */
[----:B-1----:R1:W5:Y:S02]  /*52d0*/  LDL.LU R227, [R1+0x88] ;  /* 0x0000880001e37983 */ /* 0x0023640000300800 */
.L_x_32:
[----:B------:R-:W-:Y:S02]  /*52e0*/  WARPGROUP.DEPBAR.LE gsb0, 0x0 ;  /* 0x00008000000079c5 */ /* 0x000fe40000010000 */
[----:B------:R-:W2:Y:S02]  /*52f0*/  LDC R24, c[0x0][0x28c] ;  /* 0x0000a300ff187b82 */ /* 0x000ea40000000800 */
[----:B--2---:R-:W-:-:S13]  /*5300*/  ISETP.GE.AND P0, PT, R24, 0x1, PT ;  /* 0x000000011800780c */ /* 0x004fda0003f06270 */
[----:B------:R-:W-:Y:S05]  /*5310*/  @!P0 BRA `(.L_x_33) ;  /* 0x0000000000748947 */ /* 0x000fea0003800000 */
[----:B------:R-:W-:-:S06]  /*5320*/  UISETP.NE.AND UP0, UPT, UR23, 0x3, UPT ;  /* 0x000000031700788c */ /* 0x000fcc000bf05270 */
[----:B------:R-:W-:-:S13]  /*5330*/  PLOP3.LUT P0, PT, PT, PT, UP0, 0x80, 0x0 ;  /* 0x000000000000781c */ /* 0x000fda0003f0f008 */
[----:B------:R-:W-:Y:S05]  /*5340*/  @!P0 BRA `(.L_x_34) ;  /* 0x0000000000048947 */ /* 0x000fea0003800000 */
[----:B------:R-:W-:Y:S01]  /*5350*/  BPT.TRAP 0x1 ;  /* 0x000000040000795c */ /* 0x000fe20000300000 */
.L_x_34:
[----:B-----5:R2:W-:Y:S04]  /*5360*/  STL [R1+0x88], R0 ;  /* 0x0000880001007387 */ /* 0x0205e80000100800 */
[----:B--2---:R-:W2:Y:S01]  /*5370*/  LDL R0, [R1+0x70] ;  /* 0x0000700001007983 */ /* 0x004ea20000100800 */
[----:B------:R-:W-:Y:S01]  /*5380*/  BSSY B0, `(.L_x_35) ;  /* 0x0000012000007945 */ /* 0x000fe20003800000 */
[----:B--2---:R-:W-:Y:S02]  /*5390*/  ISETP.NE.AND P0, PT, R0, RZ, PT ;  /* 0x000000ff0000720c */ /* 0x004fe40003f05270 */
[----:B------:R2:W5:Y:S11]  /*53a0*/  LDL.LU R0, [R1+0x88] ;  /* 0x0000880001007983 */ /* 0x0005760000300800 */
[----:B--2---:R-:W-:Y:S05]  /*53b0*/  @!P0 BRA `(.L_x_36) ;  /* 0x0000000000388947 */ /* 0x004fea0003800000 */
[----:B-----5:R2:W-:Y:S04]  /*53c0*/  STL [R1+0x88], R0 ;  /* 0x0000880001007387 */ /* 0x0205e80000100800 */
[----:B--2---:R-:W2:Y:S01]  /*53d0*/  LDL R0, [R1+0x74] ;  /* 0x0000740001007983 */ /* 0x004ea20000100800 */
[----:B------:R-:W-:-:S04]  /*53e0*/  UISETP.LT.AND UP0, UPT, UR12, 0x1, UPT ;  /* 0x000000010c00788c */ /* 0x000fc8000bf01270 */
[----:B------:R-:W-:-:S04]  /*53f0*/  USEL UR8, UR12, 0x1, UP0 ;  /* 0x000000010c087887 */ /* 0x000fc80008000000 */
[----:B------:R-:W-:-:S04]  /*5400*/  UIADD3 UR8, UR5, UR12, -UR8 ;  /* 0x0000000c05087290 */ /* 0x000fc8000fffe808 */
[----:B------:R-:W-:-:S04]  /*5410*/  UIMAD.WIDE.U32 UR6, UR8, -0x33333333, URZ ;  /* 0xcccccccd080678a5 */ /* 0x000fc8000f8e003f */
[----:B------:R-:W-:-:S04]  /*5420*/  USHF.R.U32.HI UR6, URZ, 0x2, UR7 ;  /* 0x000000023f067899 */ /* 0x000fc80008011607 */
[----:B------:R-:W-:-:S04]  /*5430*/  UIMAD UR8, UR6, -0x5, UR8 ;  /* 0xfffffffb060878a4 */ /* 0x000fc8000f8e0208 */
[----:B------:R-:W-:-:S04]  /*5440*/  ULEA UR8, UR8, UR14, 0x3 ;  /* 0x0000000e08087291 */ /* 0x000fc8000f8e183f */
[----:B------:R-:W-:-:S06]  /*5450*/  UIADD3 UR8, UR8, 0x28, URZ ;  /* 0x0000002808087890 */ /* 0x000fcc000fffe03f */
[----:B------:R-:W-:-:S05]  /*5460*/  IMAD.U32 R24, RZ, RZ, UR8 ;  /* 0x00000008ff187e24 */ /* 0x000fca000f8e00ff */
[----:B--2---:R-:W-:Y:S02]  /*5470*/  PRMT R24, R0, 0x654, R24 ;  /* 0x0000065400187816 */ /* 0x004fe40000000018 */
[----:B------:R2:W5:Y:S02]  /*5480*/  LDL.LU R0, [R1+0x88] ;  /* 0x0000880001007983 */ /* 0x0005640000300800 */
[----:B------:R2:W-:Y:S03]  /*5490*/  SYNCS.ARRIVE.TRANS64.RED.A1T0 RZ, [R24+URZ], RZ ;  /* 0x000000ff18ff79a7 */ /* 0x0005e6000810043f */
.L_x_36:
[----:B------:R-:W-:Y:S05]  /*54a0*/  BSYNC B0 ;  /* 0x0000000000007941 */ /* 0x000fea0003800000 */
.L_x_35:
[----:B------:R-:W-:-:S06]  /*54b0*/  UISETP.GT.U32.AND UP0, UPT, UR13, 0x1, UPT ;  /* 0x000000010d00788c */ /* 0x000fcc000bf04070 */
[----:B------:R-:W-:-:S13]  /*54c0*/  PLOP3.LUT P0, PT, PT, PT, UP0, 0x80, 0x0 ;  /* 0x000000000000781c */ /* 0x000fda0003f0f008 */
[----:B------:R-:W-:Y:S05]  /*54d0*/  @P0 BRA `(.L_x_33) ;  /* 0x0000000000040947 */ /* 0x000fea0003800000 */
[----:B------:R-:W-:Y:S01]  /*54e0*/  BPT.TRAP 0x1 ;  /* 0x000000040000795c */ /* 0x000fe20000300000 */
.L_x_33:
[----:B------:R3:W-:Y:S01]  /*54f0*/  STL [R1+0x90], R3 ;  /* 0x0000900301007387 */ /* 0x0007e20000100800 */
[----:B------:R-:W4:Y:S01]  /*5500*/  LDC R28, c[0x0][0x288] ;  /* 0x0000a200ff1c7b82 */ /* 0x000f220000000800 */
[----:B------:R-:W-:Y:S02]  /*5510*/  UIADD3 UR9, UR12, UR5, URZ ;  /* 0x000000050c097290 */ /* 0x000fe4000fffe03f */
[----:B-----5:R0:W-:Y:S01]  /*5520*/  STL [R1+0x8c], R2 ;  /* 0x00008c0201007387 */ /* 0x0201e20000100800 */
[----:B------:R-:W-:Y:S01]  /*5530*/  USHF.R.S32.HI UR10, URZ, 0x1f, UR22 ;  /* 0x0000001f3f0a7899 */ /* 0x000fe20008011416 */
[----:B------:R-:W-:Y:S01]  /*5540*/  ULDC.64 UR14, c[0x0][0x5d0] ;  /* 0x00017400000e7ab9 */ /* 0x000fe20000000a00 */
[----:B------:R-:W-:Y:S01]  /*5550*/  ULDC UR11, c[0x0][0x284] ;  /* 0x0000a100000b7ab9 */ /* 0x000fe20000000800 */
[----:B---3--:R-:W2:Y:S01]  /*5560*/  S2R R3, SR_TID.X ;  /* 0x0000000000037919 */ /* 0x008ea20000002100 */
[----:B0-----:R-:W3:Y:S04]  /*5570*/  LDL.LU R2, [R1+0x80] ;  /* 0x0000800001027983 */ /* 0x001ee80000300800 */
[----:B------:R0:W-:Y:S04]  /*5580*/  STL [R1+0x88], R0 ;  /* 0x0000880001007387 */ /* 0x0001e80000100800 */
[----:B0-----:R-:W3:Y:S01]  /*5590*/  LDL.LU R0, [R1+0x84] ;  /* 0x0000840001007983 */ /* 0x001ee20000300800 */
[----:B------:R-:W-:-:S02]  /*55a0*/  UISETP.GT.U32.AND UP0, UPT, UR9, 0x4, UPT ;  /* 0x000000040900788c */ /* 0x000fc4000bf04070 */
[----:B------:R-:W-:Y:S01]  /*55b0*/  UISETP.GE.U32.AND UP1, UPT, UR12, 0x5, UPT ;  /* 0x000000050c00788c */ /* 0x000fe2000bf26070 */
[--C-:B--2---:R-:W-:Y:S02]  /*55c0*/  SHF.R.U32.HI R24, RZ, 0x2, R3.reuse ;  /* 0x00000002ff187819 */ /* 0x104fe40000011603 */
[----:B------:R-:W-:Y:S02]  /*55d0*/  LOP3.LUT R26, R3, 0x60, RZ, 0xc0, !PT ;  /* 0x00000060031a7812 */ /* 0x000fe400078ec0ff */
[----:B------:R-:W-:Y:S02]  /*55e0*/  SHF.R.U32.HI R27, RZ, 0x7, R3 ;  /* 0x00000007ff1b7819 */ /* 0x000fe40000011603 */
[----:B------:R-:W-:Y:S02]  /*55f0*/  LOP3.LUT R25, R24, 0x7, RZ, 0xc0, !PT ;  /* 0x0000000718197812 */ /* 0x000fe400078ec0ff */
[----:B------:R-:W-:Y:S02]  /*5600*/  SHF.R.U32.HI R26, RZ, 0x1, R26 ;  /* 0x00000001ff1a7819 */ /* 0x000fe4000001161a */
[----:B------:R-:W-:-:S02]  /*5610*/  LOP3.LUT R24, R27, 0x1, RZ, 0xc0, !PT ;  /* 0x000000011b187812 */ /* 0x000fc400078ec0ff */
[----:B------:R-:W-:-:S03]  /*5620*/  IADD3 R29, RZ, -R26, -R25 ;  /* 0x8000001aff1d7210 */ /* 0x000fc60007ffe819 */
[C---:B------:R-:W-:Y:S02]  /*5630*/  IMAD.SHL.U32 R30, R24.reuse, 0x40, RZ ;  /* 0x00000040181e7824 */ /* 0x040fe400078e00ff */
[----:B------:R-:W-:Y:S02]  /*5640*/  IMAD R29, R24, -0x40, R29 ;  /* 0xffffffc0181d7824 */ /* 0x000fe400078e021d */
[----:B------:R-:W-:Y:S01]  /*5650*/  IMAD.SHL.U32 R24, R3, 0x2, RZ ;  /* 0x0000000203187824 */ /* 0x000fe200078e00ff */
[----:B------:R-:W-:-:S04]  /*5660*/  LOP3.LUT R27, R30, 0x40, R25, 0xe2, !PT ;  /* 0x000000401e1b7812 */ /* 0x000fc800078ee219 */
[----:B------:R-:W-:Y:S02]  /*5670*/  LOP3.LUT R30, R24, 0x6, RZ, 0xc0, !PT ;  /* 0x00000006181e7812 */ /* 0x000fe400078ec0ff */
[----:B------:R-:W-:Y:S02]  /*5680*/  LOP3.LUT R24, R3, 0x3, RZ, 0xc0, !PT ;  /* 0x0000000303187812 */ /* 0x000fe400078ec0ff */
[----:B------:R0:W5:Y:S01]  /*5690*/  LDL.LU R3, [R1+0x90] ;  /* 0x0000900001037983 */ /* 0x0001620000300800 */
[----:B------:R-:W-:Y:S02]  /*56a0*/  UIMAD.WIDE.U32 UR6, UR9, -0x33333333, URZ ;  /* 0xcccccccd090678a5 */ /* 0x000fe4000f8e003f */
[----:B----4-:R-:W-:Y:S02]  /*56b0*/  IMAD R34, R24, -0x2, R28 ;  /* 0xfffffffe18227824 */ /* 0x010fe400078e021c */
[----:B---3--:R-:W-:Y:S01]  /*56c0*/  IMAD.SHL.U32 R35, R2, 0x100, RZ ;  /* 0x0000010002237824 */ /* 0x008fe200078e00ff */
[----:B------:R-:W-:-:S02]  /*56d0*/  PRMT R30, R30, 0x6540, R2 ;  /* 0x000065401e1e7816 */ /* 0x000fc40000000002 */
[----:B------:R0:W5:Y:S01]  /*56e0*/  LDL.LU R2, [R1+0x8c] ;  /* 0x00008c0001027983 */ /* 0x0001620000300800 */
[----:B------:R-:W-:Y:S01]  /*56f0*/  UIMAD UR5, UR10, UR14, URZ ;  /* 0x0000000e0a0572a4 */ /* 0x000fe2000f8e023f */
[----:B------:R-:W-:Y:S01]  /*5700*/  ISETP.GE.AND P0, PT, R35, R28, PT ;  /* 0x0000001c2300720c */ /* 0x000fe20003f06270 */
[----:B------:R-:W-:Y:S01]  /*5710*/  UISETP.LT.U32.AND UP0, UPT, UR12, 0x5, UP0 ;  /* 0x000000050c00788c */ /* 0x000fe20008701070 */
[----:B------:R-:W-:Y:S01]  /*5720*/  SHF.R.S32.HI R31, RZ, 0x1f, R30 ;  /* 0x0000001fff1f7819 */ /* 0x000fe2000001141e */
[----:B------:R-:W-:Y:S01]  /*5730*/  UIMAD UR8, UR22, UR15, UR5 ;  /* 0x0000000f160872a4 */ /* 0x000fe2000f8e0205 */
[----:B------:R-:W-:Y:S01]  /*5740*/  IMAD.U32 R25, RZ, RZ, UR14 ;  /* 0x0000000eff197e24 */ /* 0x000fe2000f8e00ff */
[----:B------:R-:W-:Y:S02]  /*5750*/  USEL UR5, URZ, 0x1, !UP0 ;  /* 0x000000013f057887 */ /* 0x000fe4000c000000 */
[----:B------:R-:W-:Y:S01]  /*5760*/  USHF.R.U32.HI UR6, URZ, 0x2, UR7 ;  /* 0x000000023f067899 */ /* 0x000fe20008011607 */
[----:B------:R-:W-:-:S02]  /*5770*/  IMAD.SHL.U32 R28, R0, 0x80, RZ ;  /* 0x00000080001c7824 */ /* 0x000fc400078e00ff */
[----:B------:R-:W-:Y:S02]  /*5780*/  IMAD.WIDE R32, R0, 0x80, RZ ;  /* 0x0000008000207825 */ /* 0x000fe400078e02ff */
[----:B------:R0:W5:Y:S01]  /*5790*/  LDL.LU R0, [R1+0x88] ;  /* 0x0000880001007983 */ /* 0x0001620000300800 */
[C---:B------:R-:W-:Y:S01]  /*57a0*/  ISETP.GE.OR P0, PT, R28.reuse, UR11, P0 ;  /* 0x0000000b1c007c0c */ /* 0x040fe20008706670 */
[----:B------:R-:W-:Y:S01]  /*57b0*/  ULOP3.LUT UR4, UR4, UR5, URZ, 0x3c, !UPT ;  /* 0x0000000504047292 */ /* 0x000fe2000f8e3c3f */
[----:B------:R-:W-:Y:S01]  /*57c0*/  IMAD.WIDE.U32 R24, R25, UR22, R30 ;  /* 0x0000001619187c25 */ /* 0x000fe2000f8e001e */
[----:B------:R-:W-:Y:S01]  /*57d0*/  UIMAD UR5, UR6, -0x5, UR9 ;  /* 0xfffffffb060578a4 */ /* 0x000fe2000f8e0209 */
[----:B------:R-:W-:Y:S01]  /*57e0*/  IADD3 R38, -R28, UR11, R29 ;  /* 0x0000000b1c267c10 */ /* 0x000fe2000fffe11d */
[----:B------:R-:W-:Y:S01]  /*57f0*/  @UP1 ULOP3.LUT UR4, UR4, 0x1, UR6, 0x78, !UPT ;  /* 0x0000000104041892 */ /* 0x000fe2000f8e7806 */
[----:B------:R-:W-:Y:S01]  /*5800*/  VIADD R25, R25, UR8 ;  /* 0x0000000819197c36 */ /* 0x000fe20008000000 */
[----:B------:R-:W-:Y:S01]  /*5810*/  LOP3.LUT R39, R32, R27, R26, 0xfe, !PT ;  /* 0x0000001b20277212 */ /* 0x000fe200078efe1a */
[----:B------:R-:W-:-:S02]  /*5820*/  IMAD.IADD R35, R34, 0x1, -R35 ;  /* 0x0000000122237824 */ /* 0x000fc400078e0a23 */
[----:B------:R-:W-:-:S03]  /*5830*/  IMAD.MOV.U32 R34, RZ, RZ, -0x1 ;  /* 0xffffffffff227424 */ /* 0x000fc600078e00ff */
[----:B0-----:R-:W-:Y:S05]  /*5840*/  @P0 BRA `(.L_x_37) ;  /* 0x0000008c00880947 */ /* 0x001fea0003800000 */
[----:B------:R-:W0:Y:S01]  /*5850*/  LDC.64 R28, c[0x0][0x5c8] ;  /* 0x00017200ff1c7b82 */ /* 0x000e220000000a00 */
[----:B------:R-:W-:Y:S01]  /*5860*/  ULDC.64 UR6, c[0x0][0x5c0] ;  /* 0x0001700000067ab9 */ /* 0x000fe20000000a00 */
[----:B------:R-:W-:Y:S01]  /*5870*/  BSSY B0, `(.L_x_37) ;  /* 0x00008df000007945 */ /* 0x000fe20003800000 */
[-C--:B0-----:R-:W-:Y:S02]  /*5880*/  IMAD R26, R33, R28.reuse, RZ ;  /* 0x0000001c211a7224 */ /* 0x081fe400078e02ff */
[----:B------:R-:W-:-:S04]  /*5890*/  IMAD.WIDE.U32 R24, R39, R28, R24 ;  /* 0x0000001c27187225 */ /* 0x000fc800078e0018 */
[----:B------:R-:W-:Y:S01]  /*58a0*/  IMAD R27, R39, R29, R26 ;  /* 0x0000001d271b7224 */ /* 0x000fe200078e021a */
[----:B------:R-:W-:Y:S02]  /*58b0*/  LEA R26, P0, R28, R24, 0x3 ;  /* 0x000000181c1a7211 */ /* 0x000fe400078018ff */
[----:B------:R-:W-:Y:S01]  /*58c0*/  IADD3 R24, P1, R24, UR6, RZ ;  /* 0x0000000618187c10 */ /* 0x000fe2000ff3e0ff */
[----:B------:R-:W-:Y:S01]  /*58d0*/  IMAD.IADD R27, R25, 0x1, R27 ;  /* 0x00000001191b7824 */ /* 0x000fe200078e021b */
[----:B------:R-:W-:-:S04]  /*58e0*/  IADD3 R26, P3, R26, UR6, RZ ;  /* 0x000000061a1a7c10 */ /* 0x000fc8000ff7e0ff */
[----:B------:R-:W-:Y:S02]  /*58f0*/  LEA.HI.X R28, R28, R27, R29, 0x3, P0 ;  /* 0x0000001b1c1c7211 */ /* 0x000fe400000f1c1d */
[----:B------:R-:W-:Y:S02]  /*5900*/  FSETP.NEU.AND P0, PT, RZ, UR21, PT ;  /* 0x00000015ff007c0b */ /* 0x000fe4000bf0d000 */
[----:B------:R-:W-:Y:S02]  /*5910*/  IADD3.X R25, R27, UR7, RZ, P1, !PT ;  /* 0x000000071b197c10 */ /* 0x000fe40008ffe4ff */
[----:B------:R-:W-:-:S09]  /*5920*/  IADD3.X R27, R28, UR7, RZ, P3, !PT ;  /* 0x000000071c1b7c10 */ /* 0x000fd20009ffe4ff */
[----:B------:R-:W-:Y:S05]  /*5930*/  @!P0 BRA `(.L_x_38) ;  /* 0x0000006800d08947 */ /* 0x000fea0003800000 */
[----:B------:R-:W-:Y:S01]  /*5940*/  ULDC.64 UR8, c[0x0][0x5b8] ;  /* 0x00016e0000087ab9 */ /* 0x000fe20000000a00 */
[----:B------:R-:W-:Y:S01]  /*5950*/  ISETP.GE.AND P0, PT, R38, 0x1, PT ;  /* 0x000000012600780c */ /* 0x000fe20003f06270 */
[----:B------:R-:W-:Y:S02]  /*5960*/  UIMAD UR6, UR10, UR8, URZ ;  /* 0x000000080a0672a4 */ /* 0x000fe4000f8e023f */
[----:B------:R-:W-:Y:S01]  /*5970*/  IMAD.U32 R29, RZ, RZ, UR8 ;  /* 0x00000008ff1d7e24 */ /* 0x000fe2000f8e00ff */
[----:B------:R-:W-:Y:S01]  /*5980*/  BSSY B1, `(.L_x_39) ;  /* 0x000000f000017945 */ /* 0x000fe20003800000 */
[----:B------:R-:W-:Y:S01]  /*5990*/  ISETP.LT.OR P4, PT, R35, 0x1, !P0 ;  /* 0x000000012300780c */ /* 0x000fe20004781670 */
[----:B------:R-:W-:Y:S02]  /*59a0*/  UIMAD UR6, UR22, UR9, UR6 ;  /* 0x00000009160672a4 */ /* 0x000fe4000f8e0206 */
[----:B------:R-:W-:Y:S01]  /*59b0*/  IMAD.WIDE.U32 R30, R29, UR22, R30 ;  /* 0x000000161d1e7c25 */ /* 0x000fe2000f8e001e */
[----:B------:R-:W-:-:S03]  /*59c0*/  ULDC.64 UR8, c[0x0][0x5a8] ;  /* 0x00016a0000087ab9 */ /* 0x000fc60000000a00 */
[----:B------:R-:W-:Y:S01]  /*59d0*/  VIADD R31, R31, UR6 ;  /* 0x000000061f1f7c36 */ /* 0x000fe20008000000 */
[----:B------:R-:W-:Y:S02]  /*59e0*/  ULDC.64 UR6, c[0x0][0x5b0] ;  /* 0x00016c0000067ab9 */ /* 0x000fe40000000a00 */
[----:B------:R-:W-:Y:S02]  /*59f0*/  IMAD R36, R33, UR6, RZ ;  /* 0x0000000621247c24 */ /* 0x000fe4000f8e02ff */
[----:B------:R-:W-:-:S04]  /*5a00*/  IMAD.WIDE.U32 R28, R39, UR6, R30 ;  /* 0x00000006271c7c25 */ /* 0x000fc8000f8e001e */
[--C-:B------:R-:W-:Y:S01]  /*5a10*/  IMAD R37, R39, UR7, R36.reuse ;  /* 0x0000000727257c24 */ /* 0x100fe2000f8e0224 */
[----:B------:R-:W-:Y:S02]  /*5a20*/  IADD3 R28, P1, R28, UR8, RZ ;  /* 0x000000081c1c7c10 */ /* 0x000fe4000ff3e0ff */
[----:B------:R-:W-:Y:S02]  /*5a30*/  PRMT R36, RZ, 0x7610, R36 ;  /* 0x00007610ff247816 */ /* 0x000fe40000000024 */
[----:B------:R-:W-:Y:S01]  /*5a40*/  IADD3.X R29, R29, UR9, R37, P1, !PT ;  /* 0x000000091d1d7c10 */ /* 0x000fe20008ffe425 */
[----:B------:R-:W-:Y:S08]  /*5a50*/  @P4 BRA `(.L_x_40) ;  /* 0x0000000000044947 */ /* 0x000ff00003800000 */
[----:B------:R0:W5:Y:S02]  /*5a60*/  LDG.E.U8 R36, desc[UR18][R28.64] ;  /* 0x000000121c247981 */ /* 0x000164000c1e1100 */
.L_x_40:
[----:B------:R-:W-:Y:S05]  /*5a70*/  BSYNC B1 ;  /* 0x0000000000017941 */ /* 0x000fea0003800000 */
.L_x_39:
[----:B-----5:R-:W-:Y:S01]  /*5a80*/  LOP3.LUT R36, R36, 0xff, RZ, 0xc0, !PT ;  /* 0x000000ff24247812 */ /* 0x020fe200078ec0ff */
[----:B------:R-:W-:Y:S01]  /*5a90*/  BSSY B1, `(.L_x_41) ;  /* 0x000000b000017945 */ /* 0x000fe20003800000 */
[----:B------:R-:W-:Y:S02]  /*5aa0*/  ISETP.LT.OR P3, PT, R35, 0x2, !P0 ;  /* 0x000000022300780c */ /* 0x000fe40004761670 */
[----:B------:R-:W-:-:S05]  /*5ab0*/  F2FP.F16.E4M3.UNPACK_B R36, R36 ;  /* 0x00000024ff24723e */ /* 0x000fca00020006ff */
[----:B------:R-:W-:-:S05]  /*5ac0*/  HADD2.F32 R36, -RZ, R36.H0_H0 ;  /* 0x20000024ff247230 */ /* 0x000fca0000004100 */
[----:B------:R-:W-:Y:S01]  /*5ad0*/  FMUL R37, R36, UR21 ;  /* 0x0000001524257c20 */ /* 0x000fe20008400000 */
[----:B------:R-:W-:-:S03]  /*5ae0*/  PRMT R36, RZ, 0x7610, R36 ;  /* 0x00007610ff247816 */ /* 0x000fc60000000024 */
[----:B------:R-:W-:-:S05]  /*5af0*/  FFMA R37, R228, UR20, R37 ;  /* 0x00000014e4257c23 */ /* 0x000fca0008000025 */
[----:B------:R-:W-:-:S05]  /*5b00*/  F2FP.SATFINITE.E4M3.F32.PACK_AB_MERGE_C R37, RZ, R37, RZ ;  /* 0x00000025ff25723e */ /* 0x000fca00048070ff */
[----:B------:R2:W-:Y:S01]  /*5b10*/  @!P4 STG.E.U8 desc[UR18][R24.64], R37 ;  /* 0x000000251800c986 */ /* 0x0005e2000c101112 */
[----:B------:R-:W-:Y:S05]  /*5b20*/  @P3 BRA `(.L_x_42) ;  /* 0x0000000000043947 */ /* 0x000fea0003800000 */
[----:B------:R3:W5:Y:S02]  /*5b30*/  LDG.E.U8 R36, desc[UR18][R28.64+0x1] ;  /* 0x000001121c247981 */ /* 0x000764000c1e1100 */
.L_x_42:
[----:B------:R-:W-:Y:S05]  /*5b40*/  BSYNC B1 ;  /* 0x0000000000017941 */ /* 0x000fea0003800000 */
.L_x_41:
[----:B-----5:R-:W-:Y:S01]  /*5b50*/  LOP3.LUT R36, R36, 0xff, RZ, 0xc0, !PT ;  /* 0x000000ff24247812 */ /* 0x020fe200078ec0ff */
[----:B------:R-:W-:Y:S01]  /*5b60*/  BSSY B1, `(.L_x_43) ;  /* 0x0000013000017945 */ /* 0x000fe20003800000 */
[----:B--2---:R-:W-:Y:S02]  /*5b70*/  IADD3 R37, P1, R39, 0x8, RZ ;  /* 0x0000000827257810 */ /* 0x004fe40007f3e0ff */
[----:B------:R-:W-:-:S03]  /*5b80*/  F2FP.F16.E4M3.UNPACK_B R36, R36 ;  /* 0x00000024ff24723e */ /* 0x000fc600020006ff */
[----:B------:R-:W-:Y:S01]  /*5b90*/  IMAD.X R32, RZ, RZ, R33, P1 ;  /* 0x000000ffff207224 */ /* 0x000fe200008e0621 */
[----:B------:R-:W-:Y:S01]  /*5ba0*/  ISETP.GE.AND P1, PT, R38, 0x9, PT ;  /* 0x000000092600780c */ /* 0x000fe20003f26270 */
[----:B------:R-:W-:Y:S02]  /*5bb0*/  HADD2.F32 R36, -RZ, R36.H0_H0 ;  /* 0x20000024ff247230 */ /* 0x000fe40000004100 */
[----:B------:R-:W-:Y:S01]  /*5bc0*/  IMAD R32, R32, UR6, RZ ;  /* 0x0000000620207c24 */ /* 0x000fe2000f8e02ff */
[----:B------:R-:W-:Y:S01]  /*5bd0*/  ISETP.LT.OR P5, PT, R35, 0x1, !P1 ;  /* 0x000000012300780c */ /* 0x000fe20004fa1670 */
[----:B------:R-:W-:-:S04]  /*5be0*/  IMAD.WIDE.U32 R30, R37, UR6, R30 ;  /* 0x00000006251e7c25 */ /* 0x000fc8000f8e001e */
[----:B------:R-:W-:Y:S01]  /*5bf0*/  FMUL R36, R36, UR21 ;  /* 0x0000001524247c20 */ /* 0x000fe20008400000 */
[----:B------:R-:W-:-:S03]  /*5c00*/  IMAD R37, R37, UR7, R32 ;  /* 0x0000000725257c24 */ /* 0x000fc6000f8e0220 */
[----:B------:R-:W-:Y:S01]  /*5c10*/  FFMA R36, R227, UR20, R36 ;  /* 0x00000014e3247c23 */ /* 0x000fe20008000024 */
[----:B------:R-:W-:Y:S02]  /*5c20*/  IADD3 R30, P4, R30, UR8, RZ ;  /* 0x000000081e1e7c10 */ /* 0x000fe4000ff9e0ff */
[----:B------:R-:W-:Y:S02]  /*5c30*/  PRMT R32, RZ, 0x7610, R32 ;  /* 0x00007610ff207816 */ /* 0x000fe40000000020 */
[----:B------:R-:W-:Y:S02]  /*5c40*/  F2FP.SATFINITE.E4M3.F32.PACK_AB_MERGE_C R33, RZ, R36, RZ ;  /* 0x00000024ff21723e */ /* 0x000fe400048070ff */
[----:B------:R-:W-:-:S03]  /*5c50*/  IADD3.X R31, R31, UR9, R37, P4, !PT ;  /* 0x000000091f1f7c10 */ /* 0x000fc6000a7fe425 */
[----:B------:R2:W-:Y:S01]  /*5c60*/  @!P3 STG.E.U8 desc[UR18][R24.64+0x1], R33 ;  /* 0x000001211800b986 */ /* 0x0005e2000c101112 */
[----:B------:R-:W-:Y:S05]  /*5c70*/  @P5 BRA `(.L_x_44) ;  /* 0x0000000000045947 */ /* 0x000fea0003800000 */
[----:B------:R4:W5:Y:S02]  /*5c80*/  LDG.E.U8 R32, desc[UR18][R30.64] ;  /* 0x000000121e207981 */ /* 0x000964000c1e1100 */
.L_x_44:
[----:B------:R-:W-:Y:S05]  /*5c90*/  BSYNC B1 ;  /* 0x0000000000017941 */ /* 0x000fea0003800000 */
.L_x_43:
[----:B-----5:R-:W-:Y:S01]  /*5ca0*/  LOP3.LUT R32, R32, 0xff, RZ, 0xc0, !PT ;  /* 0x000000ff20207812 */ /* 0x020fe200078ec0ff */
[----:B------:R-:W-:Y:S01]  /*5cb0*/  BSSY B1, `(.L_x_45) ;  /* 0x000000b000017945 */ /* 0x000fe20003800000 */
[----:B------:R-:W-:Y:S02]  /*5cc0*/  ISETP.LT.OR P3, PT, R35, 0x2, !P1 ;  /* 0x000000022300780c */ /* 0x000fe40004f61670 */
[----:B------:R-:W-:-:S05]  /*5cd0*/  F2FP.F16.E4M3.UNPACK_B R32, R32 ;  /* 0x00000020ff20723e */ /* 0x000fca00020006ff */
[----:B------:R-:W-:-:S05]  /*5ce0*/  HADD2.F32 R32, -RZ, R32.H0_H0 ;  /* 0x20000020ff207230 */ /* 0x000fca0000004100 */
[----:B--2---:R-:W-:Y:S01]  /*5cf0*/  FMUL R33, R32, UR21 ;  /* 0x0000001520217c20 */ /* 0x004fe20008400000 */
[----:B------:R-:W-:-:S03]  /*5d00*/  PRMT R32, RZ, 0x7610, R32 ;  /* 0x00007610ff207816 */ /* 0x000fc60000000020 */
[----:B------:R-:W-:-:S05]  /*5d10*/  FFMA R33, R226, UR20, R33 ;  /* 0x00000014e2217c23 */ /* 0x000fca0008000021 */
[----:B------:R-:W-:-:S05]  /*5d20*/  F2FP.SATFINITE.E4M3.F32.PACK_AB_MERGE_C R33, RZ, R33, RZ ;  /* 0x00000021ff21723e */ /* 0x000fca00048070ff */
[----:B------:R2:W-:Y:S01]  /*5d30*/  @!P5 STG.E.U8 desc[UR18][R26.64], R33 ;  /* 0x000000211a00d986 */ /* 0x0005e2000c101112 */
[----:B------:R-:W-:Y:S05]  /*5d40*/  @P3 BRA `(.L_x_46) ;  /* 0x0000000000043947 */ /* 0x000fea0003800000 */
[----:B------:R0:W5:Y:S02]  /*5d50*/  LDG.E.U8 R32, desc[UR18][R30.64+0x1] ;  /* 0x000001121e207981 */ /* 0x000164000c1e1100 */
.L_x_46:
[----:B------:R-:W-:Y:S05]  /*5d60*/  BSYNC B1 ;  /* 0x0000000000017941 */ /* 0x000fea0003800000 */
.L_x_45:
[----:B-----5:R-:W-:Y:S01]  /*5d70*/  LOP3.LUT R32, R32, 0xff, RZ, 0xc0, !PT ;  /* 0x000000ff20207812 */ /* 0x020fe200078ec0ff */
[----:B------:R-:W-:Y:S01]  /*5d80*/  BSSY B1, `(.L_x_47) ;  /* 0x000000b000017945 */ /* 0x000fe20003800000 */
[----:B------:R-:W-:Y:S02]  /*5d90*/  ISETP.LT.OR P4, PT, R35, 0x9, !P0 ;  /* 0x000000092300780c */ /* 0x000fe40004781670 */
[----:B------:R-:W-:-:S05]  /*5da0*/  F2FP.F16.E4M3.UNPACK_B R32, R32 ;  /* 0x00000020ff20723e */ /* 0x000fca00020006ff */
[----:B------:R-:W-:-:S05]  /*5db0*/  HADD2.F32 R32, -RZ, R32.H0_H0 ;  /* 0x20000020ff207230 */ /* 0x000fca0000004100 */
[----:B------:R-:W-:-:S04]  /*5dc0*/  FMUL R32, R32, UR21 ;  /* 0x0000001520207c20 */ /* 0x000fc80008400000 */
[----:B------:R-:W-:-:S05]  /*5dd0*/  FFMA R32, R225, UR20, R32 ;  /* 0x00000014e1207c23 */ /* 0x000fca0008000020 */
[----:B--2---:R-:W-:Y:S02]  /*5de0*/  F2FP.SATFINITE.E4M3.F32.PACK_AB_MERGE_C R33, RZ, R32, RZ ;  /* 0x00000020ff21723e */ /* 0x004fe400048070ff */
[----:B------:R-:W-:-:S03]  /*5df0*/  PRMT R32, RZ, 0x7610, R32 ;  /* 0x00007610ff207816 */ /* 0x000fc60000000020 */
[----:B------:R2:W-:Y:S01]  /*5e00*/  @!P3 STG.E.U8 desc[UR18][R26.64+0x1], R33 ;  /* 0x000001211a00b986 */ /* 0x0005e2000c101112 */
[----:B------:R-:W-:Y:S05]  /*5e10*/  @P4 BRA `(.L_x_48) ;  /* 0x0000000000044947 */ /* 0x000fea0003800000 */
[----:B------:R0:W5:Y:S02]  /*5e20*/  LDG.E.U8 R32, desc[UR18][R28.64+0x8] ;  /* 0x000008121c207981 */ /* 0x000164000c1e1100 */
.L_x_48:
[----:B------:R-:W-:Y:S05]  /*5e30*/  BSYNC B1 ;  /* 0x0000000000017941 */ /* 0x000fea0003800000 */
.L_x_47:
        /* <DEDUP_REMOVED lines=12> */
.L_x_50:
[----:B------:R-:W-:Y:S05]  /*5f00*/  BSYNC B1 ;  /* 0x0000000000017941 */ /* 0x000fea0003800000 */
.L_x_49:
        /* <DEDUP_REMOVED lines=12> */
.L_x_52:
[----:B------:R-:W-:Y:S05]  /*5fd0*/  BSYNC B1 ;  /* 0x0000000000017941 */ /* 0x000fea0003800000 */
.L_x_51:
        /* <DEDUP_REMOVED lines=12> */
.L_x_54:
[----:B------:R-:W-:Y:S05]  /*60a0*/  BSYNC B1 ;  /* 0x0000000000017941 */ /* 0x000fea0003800000 */
.L_x_53:
        /* <DEDUP_REMOVED lines=12> */
.L_x_56:
[----:B------:R-:W-:Y:S05]  /*6170*/  BSYNC B1 ;  /* 0x0000000000017941 */ /* 0x000fea0003800000 */
.L_x_55:
        /* <DEDUP_REMOVED lines=12> */
.L_x_58:
[----:B------:R-:W-:Y:S05]  /*6240*/  BSYNC B1 ;  /* 0x0000000000017941 */ /* 0x000fea0003800000 */
.L_x_57:
        /* <DEDUP_REMOVED lines=12> */
.L_x_60:
[----:B------:R-:W-:Y:S05]  /*6310*/  BSYNC B1 ;  /* 0x0000000000017941 */ /* 0x000fea0003800000 */
.L_x_59:
        /* <DEDUP_REMOVED lines=12> */
.L_x_62:
[----:B------:R-:W-:Y:S05]  /*63e0*/  BSYNC B1 ;  /* 0x0000000000017941 */ /* 0x000fea0003800000 */
.L_x_61:
        /* <DEDUP_REMOVED lines=12> */
.L_x_64:
[----:B------:R-:W-:Y:S05]  /*64b0*/  BSYNC B1 ;  /* 0x0000000000017941 */ /* 0x000fea0003800000 */
.L_x_63:
        /* <DEDUP_REMOVED lines=12> */
.L_x_66:
[----:B------:R-:W-:Y:S05]  /*6580*/  BSYNC B1 ;  /* 0x0000000000017941 */ /* 0x000fea0003800000 */
.L_x_65:
        /* <DEDUP_REMOVED lines=12> */
.L_x_68:
[----:B------:R-:W-:Y:S05]  /*6650*/  BSYNC B1 ;  /* 0x0000000000017941 */ /* 0x000fea0003800000 */
.L_x_67:
        /* <DEDUP_REMOVED lines=12> */
.L_x_70:
[----:B------:R-:W-:Y:S05]  /*6720*/  BSYNC B1 ;  /* 0x0000000000017941 */ /* 0x000fea0003800000 */
.L_x_69:
        /* <DEDUP_REMOVED lines=12> */
.L_x_72:
[----:B------:R-:W-:Y:S05]  /*67f0*/  BSYNC B1 ;  /* 0x0000000000017941 */ /* 0x000fea0003800000 */
.L_x_71:
        /* <DEDUP_REMOVED lines=12> */
.L_x_74:
[----:B------:R-:W-:Y:S05]  /*68c0*/  BSYNC B1 ;  /* 0x0000000000017941 */ /* 0x000fea0003800000 */
.L_x_73:
        /* <DEDUP_REMOVED lines=12> */
.L_x_76:
[----:B------:R-:W-:Y:S05]  /*6990*/  BSYNC B1 ;  /* 0x0000000000017941 */ /* 0x000fea0003800000 */
.L_x_75:
        /* <DEDUP_REMOVED lines=12> */
.L_x_78:
[----:B------:R-:W-:Y:S05]  /*6a60*/  BSYNC B1 ;  /* 0x0000000000017941 */ /* 0x000fea0003800000 */
.L_x_77:
        /* <DEDUP_REMOVED lines=12> */
.L_x_80:
[----:B------:R-:W-:Y:S05]  /*6b30*/  BSYNC B1 ;  /* 0x0000000000017941 */ /* 0x000fea0003800000 */
.L_x_79:
        /* <DEDUP_REMOVED lines=12> */
.L_x_82:
[----:B------:R-:W-:Y:S05]  /*6c00*/  BSYNC B1 ;  /* 0x0000000000017941 */ /* 0x000fea0003800000 */
.L_x_81:
        /* <DEDUP_REMOVED lines=12> */
.L_x_84:
[----:B------:R-:W-:Y:S05]  /*6cd0*/  BSYNC B1 ;  /* 0x0000000000017941 */ /* 0x000fea0003800000 */
.L_x_83:
        /* <DEDUP_REMOVED lines=12> */
.L_x_86:
[----:B------:R-:W-:Y:S05]  /*6da0*/  BSYNC B1 ;  /* 0x0000000000017941 */ /* 0x000fea0003800000 */
.L_x_85:
        /* <DEDUP_REMOVED lines=12> */
.L_x_88:
[----:B------:R-:W-:Y:S05]  /*6e70*/  BSYNC B1 ;  /* 0x0000000000017941 */ /* 0x000fea0003800000 */
.L_x_87:
        /* <DEDUP_REMOVED lines=12> */
.L_x_90:
[----:B------:R-:W-:Y:S05]  /*6f40*/  BSYNC B1 ;  /* 0x0000000000017941 */ /* 0x000fea0003800000 */
.L_x_89:
        /* <DEDUP_REMOVED lines=12> */
.L_x_92:
[----:B------:R-:W-:Y:S05]  /*7010*/  BSYNC B1 ;  /* 0x0000000000017941 */ /* 0x000fea0003800000 */
.L_x_91:
        /* <DEDUP_REMOVED lines=12> */
.L_x_94:
[----:B------:R-:W-:Y:S05]  /*70e0*/  BSYNC B1 ;  /* 0x0000000000017941 */ /* 0x000fea0003800000 */
.L_x_93:
        /* <DEDUP_REMOVED lines=12> */
.L_x_96:
[----:B------:R-:W-:Y:S05]  /*71b0*/  BSYNC B1 ;  /* 0x0000000000017941 */ /* 0x000fea0003800000 */
.L_x_95:
        /* <DEDUP_REMOVED lines=12> */
.L_x_98:
[----:B------:R-:W-:Y:S05]  /*7280*/  BSYNC B1 ;  /* 0x0000000000017941 */ /* 0x000fea0003800000 */
.L_x_97:
        /* <DEDUP_REMOVED lines=12> */
.L_x_100:
[----:B------:R-:W-:Y:S05]  /*7350*/  BSYNC B1 ;  /* 0x0000000000017941 */ /* 0x000fea0003800000 */
.L_x_99:
        /* <DEDUP_REMOVED lines=12> */
.L_x_102:
[----:B------:R-:W-:Y:S05]  /*7420*/  BSYNC B1 ;  /* 0x0000000000017941 */ /* 0x000fea0003800000 */
.L_x_101:
        /* <DEDUP_REMOVED lines=12> */
.L_x_104:
[----:B------:R-:W-:Y:S05]  /*74f0*/  BSYNC B1 ;  /* 0x0000000000017941 */ /* 0x000fea0003800000 */
.L_x_103:
        /* <DEDUP_REMOVED lines=12> */
.L_x_106:
[----:B------:R-:W-:Y:S05]  /*75c0*/  BSYNC B1 ;  /* 0x0000000000017941 */ /* 0x000fea0003800000 */
.L_x_105:
        /* <DEDUP_REMOVED lines=12> */
.L_x_108:
[----:B------:R-:W-:Y:S05]  /*7690*/  BSYNC B1 ;  /* 0x0000000000017941 */ /* 0x000fea0003800000 */
.L_x_107:
        /* <DEDUP_REMOVED lines=12> */
.L_x_110:
[----:B------:R-:W-:Y:S05]  /*7760*/  BSYNC B1 ;  /* 0x0000000000017941 */ /* 0x000fea0003800000 */
.L_x_109:
        /* <DEDUP_REMOVED lines=12> */
.L_x_112:
[----:B------:R-:W-:Y:S05]  /*7830*/  BSYNC B1 ;  /* 0x0000000000017941 */ /* 0x000fea0003800000 */
.L_x_111:
        /* <DEDUP_REMOVED lines=12> */
.L_x_114:
[----:B------:R-:W-:Y:S05]  /*7900*/  BSYNC B1 ;  /* 0x0000000000017941 */ /* 0x000fea0003800000 */
.L_x_113:
        /* <DEDUP_REMOVED lines=12> */
.L_x_116:
[----:B------:R-:W-:Y:S05]  /*79d0*/  BSYNC B1 ;  /* 0x0000000000017941 */ /* 0x000fea0003800000 */
.L_x_115:
        /* <DEDUP_REMOVED lines=12> */
.L_x_118:
[----:B------:R-:W-:Y:S05]  /*7aa0*/  BSYNC B1 ;  /* 0x0000000000017941 */ /* 0x000fea0003800000 */
.L_x_117:
        /* <DEDUP_REMOVED lines=12> */
.L_x_120:
[----:B------:R-:W-:Y:S05]  /*7b70*/  BSYNC B1 ;  /* 0x0000000000017941 */ /* 0x000fea0003800000 */
.L_x_119:
        /* <DEDUP_REMOVED lines=12> */
.L_x_122:
[----:B------:R-:W-:Y:S05]  /*7c40*/  BSYNC B1 ;  /* 0x0000000000017941 */ /* 0x000fea0003800000 */
.L_x_121:
        /* <DEDUP_REMOVED lines=12> */
.L_x_124:
[----:B------:R-:W-:Y:S05]  /*7d10*/  BSYNC B1 ;  /* 0x0000000000017941 */ /* 0x000fea0003800000 */
.L_x_123:
        /* <DEDUP_REMOVED lines=12> */
.L_x_126:
[----:B------:R-:W-:Y:S05]  /*7de0*/  BSYNC B1 ;  /* 0x0000000000017941 */ /* 0x000fea0003800000 */
.L_x_125:
        /* <DEDUP_REMOVED lines=12> */
.L_x_128:
[----:B------:R-:W-:Y:S05]  /*7eb0*/  BSYNC B1 ;  /* 0x0000000000017941 */ /* 0x000fea0003800000 */
.L_x_127:
        /* <DEDUP_REMOVED lines=12> */
.L_x_130:
[----:B------:R-:W-:Y:S05]  /*7f80*/  BSYNC B1 ;  /* 0x0000000000017941 */ /* 0x000fea0003800000 */
.L_x_129:
        /* <DEDUP_REMOVED lines=12> */
.L_x_132:
[----:B------:R-:W-:Y:S05]  /*8050*/  BSYNC B1 ;  /* 0x0000000000017941 */ /* 0x000fea0003800000 */
.L_x_131:
        /* <DEDUP_REMOVED lines=12> */
.L_x_134:
[----:B------:R-:W-:Y:S05]  /*8120*/  BSYNC B1 ;  /* 0x0000000000017941 */ /* 0x000fea0003800000 */
.L_x_133:
        /* <DEDUP_REMOVED lines=12> */
.L_x_136:
[----:B------:R-:W-:Y:S05]  /*81f0*/  BSYNC B1 ;  /* 0x0000000000017941 */ /* 0x000fea0003800000 */
.L_x_135:
        /* <DEDUP_REMOVED lines=12> */
.L_x_138:
[----:B------:R-:W-:Y:S05]  /*82c0*/  BSYNC B1 ;  /* 0x0000000000017941 */ /* 0x000fea0003800000 */
.L_x_137:
        /* <DEDUP_REMOVED lines=12> */
.L_x_140:
[----:B------:R-:W-:Y:S05]  /*8390*/  BSYNC B1 ;  /* 0x0000000000017941 */ /* 0x000fea0003800000 */
.L_x_139:
        /* <DEDUP_REMOVED lines=12> */
.L_x_142:
[----:B------:R-:W-:Y:S05]  /*8460*/  BSYNC B1 ;  /* 0x0000000000017941 */ /* 0x000fea0003800000 */
.L_x_141:
        /* <DEDUP_REMOVED lines=12> */
.L_x_144:
[----:B------:R-:W-:Y:S05]  /*8530*/  BSYNC B1 ;  /* 0x0000000000017941 */ /* 0x000fea0003800000 */
.L_x_143:
        /* <DEDUP_REMOVED lines=12> */
.L_x_146:
[----:B------:R-:W-:Y:S05]  /*8600*/  BSYNC B1 ;  /* 0x0000000000017941 */ /* 0x000fea0003800000 */
.L_x_145:
        /* <DEDUP_REMOVED lines=12> */
.L_x_148:
[----:B------:R-:W-:Y:S05]  /*86d0*/  BSYNC B1 ;  /* 0x0000000000017941 */ /* 0x000fea0003800000 */
.L_x_147:
        /* <DEDUP_REMOVED lines=12> */
.L_x_150:
[----:B------:R-:W-:Y:S05]  /*87a0*/  BSYNC B1 ;  /* 0x0000000000017941 */ /* 0x000fea0003800000 */
.L_x_149:
        /* <DEDUP_REMOVED lines=12> */
.L_x_152:
[----:B------:R-:W-:Y:S05]  /*8870*/  BSYNC B1 ;  /* 0x0000000000017941 */ /* 0x000fea0003800000 */
.L_x_151:
        /* <DEDUP_REMOVED lines=12> */
.L_x_154:
[----:B------:R-:W-:Y:S05]  /*8940*/  BSYNC B1 ;  /* 0x0000000000017941 */ /* 0x000fea0003800000 */
.L_x_153:
        /* <DEDUP_REMOVED lines=12> */
.L_x_156:
[----:B------:R-:W-:Y:S05]  /*8a10*/  BSYNC B1 ;  /* 0x0000000000017941 */ /* 0x000fea0003800000 */
.L_x_155:
        /* <DEDUP_REMOVED lines=12> */
.L_x_158:
[----:B------:R-:W-:Y:S05]  /*8ae0*/  BSYNC B1 ;  /* 0x0000000000017941 */ /* 0x000fea0003800000 */
.L_x_157:
        /* <DEDUP_REMOVED lines=12> */
.L_x_160:
[----:B------:R-:W-:Y:S05]  /*8bb0*/  BSYNC B1 ;  /* 0x0000000000017941 */ /* 0x000fea0003800000 */
.L_x_159:
        /* <DEDUP_REMOVED lines=12> */
.L_x_162:
[----:B------:R-:W-:Y:S05]  /*8c80*/  BSYNC B1 ;  /* 0x0000000000017941 */ /* 0x000fea0003800000 */
.L_x_161:
        /* <DEDUP_REMOVED lines=12> */
.L_x_164:
[----:B------:R-:W-:Y:S05]  /*8d50*/  BSYNC B1 ;  /* 0x0000000000017941 */ /* 0x000fea0003800000 */
.L_x_163:
        /* <DEDUP_REMOVED lines=12> */
.L_x_166:
[----:B------:R-:W-:Y:S05]  /*8e20*/  BSYNC B1 ;  /* 0x0000000000017941 */ /* 0x000fea0003800000 */
.L_x_165:
        /* <DEDUP_REMOVED lines=12> */
.L_x_168:
[----:B------:R-:W-:Y:S05]  /*8ef0*/  BSYNC B1 ;  /* 0x0000000000017941 */ /* 0x000fea0003800000 */
.L_x_167:
        /* <DEDUP_REMOVED lines=12> */
.L_x_170:
[----:B------:R-:W-:Y:S05]  /*8fc0*/  BSYNC B1 ;  /* 0x0000000000017941 */ /* 0x000fea0003800000 */
.L_x_169:
        /* <DEDUP_REMOVED lines=12> */
.L_x_172:
[----:B------:R-:W-:Y:S05]  /*9090*/  BSYNC B1 ;  /* 0x0000000000017941 */ /* 0x000fea0003800000 */
.L_x_171:
        /* <DEDUP_REMOVED lines=12> */
.L_x_174:
[----:B------:R-:W-:Y:S05]  /*9160*/  BSYNC B1 ;  /* 0x0000000000017941 */ /* 0x000fea0003800000 */
.L_x_173:
        /* <DEDUP_REMOVED lines=12> */
.L_x_176:
[----:B------:R-:W-:Y:S05]  /*9230*/  BSYNC B1 ;  /* 0x0000000000017941 */ /* 0x000fea0003800000 */
.L_x_175:
        /* <DEDUP_REMOVED lines=12> */
.L_x_178:
[----:B------:R-:W-:Y:S05]  /*9300*/  BSYNC B1 ;  /* 0x0000000000017941 */ /* 0x000fea0003800000 */
.L_x_177:
        /* <DEDUP_REMOVED lines=12> */
.L_x_180:
[----:B------:R-:W-:Y:S05]  /*93d0*/  BSYNC B1 ;  /* 0x0000000000017941 */ /* 0x000fea0003800000 */
.L_x_179:
        /* <DEDUP_REMOVED lines=12> */
.L_x_182:
[----:B------:R-:W-:Y:S05]  /*94a0*/  BSYNC B1 ;  /* 0x0000000000017941 */ /* 0x000fea0003800000 */
.L_x_181:
        /* <DEDUP_REMOVED lines=12> */
.L_x_184:
[----:B------:R-:W-:Y:S05]  /*9570*/  BSYNC B1 ;  /* 0x0000000000017941 */ /* 0x000fea0003800000 */
.L_x_183:
        /* <DEDUP_REMOVED lines=12> */
.L_x_186:
[----:B------:R-:W-:Y:S05]  /*9640*/  BSYNC B1 ;  /* 0x0000000000017941 */ /* 0x000fea0003800000 */
.L_x_185:
        /* <DEDUP_REMOVED lines=12> */
.L_x_188:
[----:B------:R-:W-:Y:S05]  /*9710*/  BSYNC B1 ;  /* 0x0000000000017941 */ /* 0x000fea0003800000 */
.L_x_187:
        /* <DEDUP_REMOVED lines=12> */
.L_x_190:
[----:B------:R-:W-:Y:S05]  /*97e0*/  BSYNC B1 ;  /* 0x0000000000017941 */ /* 0x000fea0003800000 */
.L_x_189:
        /* <DEDUP_REMOVED lines=12> */
.L_x_192:
[----:B------:R-:W-:Y:S05]  /*98b0*/  BSYNC B1 ;  /* 0x0000000000017941 */ /* 0x000fea0003800000 */
.L_x_191:
        /* <DEDUP_REMOVED lines=12> */
.L_x_194:
[----:B------:R-:W-:Y:S05]  /*9980*/  BSYNC B1 ;  /* 0x0000000000017941 */ /* 0x000fea0003800000 */
.L_x_193:
[----:B-----5:R-:W-:Y:S01]  /*9990*/  LOP3.LUT R32, R32, 0xff, RZ, 0xc0, !PT ;  /* 0x000000ff20207812 */ /* 0x020fe200078ec0ff */
[----:B------:R-:W-:Y:S01]  /*99a0*/  BSSY B1, `(.L_x_195) ;  /* 0x000000b000017945 */ /* 0x000fe20003800000 */
[----:B------:R-:W-:Y:S02]  /*99b0*/  ISETP.LT.OR P4, PT, R35, 0x99, !P1 ;  /* 0x000000992300780c */ /* 0x000fe40004f81670 */
[----:B------:R-:W-:-:S05]  /*99c0*/  F2FP.F16.E4M3.UNPACK_B R32, R32 ;  /* 0x00000020ff20723e */ /* 0x000fca00020006ff */
[----:B------:R-:W-:-:S05]  /*99d0*/  HADD2.F32 R32, -RZ, R32.H0_H0 ;  /* 0x20000020ff207230 */ /* 0x000fca0000004100 */
[----:B------:R-:W-:-:S04]  /*99e0*/  FMUL R32, R32, UR21 ;  /* 0x0000001520207c20 */ /* 0x000fc80008400000 */
[----:B------:R-:W-:Y:S01]  /*99f0*/  FFMA R32, R23, UR20, R32 ;  /* 0x0000001417207c23 */ /* 0x000fe20008000020 */
[----:B------:R-:W-:-:S04]  /*9a00*/  PRMT R23, RZ, 0x7610, R23 ;  /* 0x00007610ff177816 */ /* 0x000fc80000000017 */
[----:B--2---:R-:W-:-:S05]  /*9a10*/  F2FP.SATFINITE.E4M3.F32.PACK_AB_MERGE_C R33, RZ, R32, RZ ;  /* 0x00000020ff21723e */ /* 0x004fca00048070ff */
[----:B------:R2:W-:Y:S01]  /*9a20*/  @!P3 STG.E.U8 desc[UR18][R24.64+0x99], R33 ;  /* 0x000099211800b986 */ /* 0x0005e2000c101112 */
[----:B------:R-:W-:Y:S05]  /*9a30*/  @P4 BRA `(.L_x_196) ;  /* 0x0000000000044947 */ /* 0x000fea0003800000 */
[----:B------:R0:W5:Y:S02]  /*9a40*/  LDG.E.U8 R23, desc[UR18][R30.64+0x98] ;  /* 0x000098121e177981 */ /* 0x000164000c1e1100 */
.L_x_196:
[----:B------:R-:W-:Y:S05]  /*9a50*/  BSYNC B1 ;  /* 0x0000000000017941 */ /* 0x000fea0003800000 */
.L_x_195:
        /* <DEDUP_REMOVED lines=8> */
[----:B------:R-:W-:-:S05]  /*9ae0*/  F2FP.SATFINITE.E4M3.F32.PACK_AB_MERGE_C R23, RZ, R23, RZ ;  /* 0x00000017ff17723e */ /* 0x000fca00048070ff */
[----:B------:R0:W-:Y:S01]  /*9af0*/  @!P4 STG.E.U8 desc[UR18][R26.64+0x98], R23 ;  /* 0x000098171a00c986 */ /* 0x0001e2000c101112 */
[----:B------:R-:W-:Y:S05]  /*9b00*/  @P3 BRA `(.L_x_198) ;  /* 0x0000000000043947 */ /* 0x000fea0003800000 */
[----:B------:R0:W5:Y:S02]  /*9b10*/  LDG.E.U8 R22, desc[UR18][R30.64+0x99] ;  /* 0x000099121e167981 */ /* 0x000164000c1e1100 */
.L_x_198:
[----:B------:R-:W-:Y:S05]  /*9b20*/  BSYNC B1 ;  /* 0x0000000000017941 */ /* 0x000fea0003800000 */
.L_x_197:
        /* <DEDUP_REMOVED lines=8> */
[----:B0-----:R-:W-:-:S05]  /*9bb0*/  F2FP.SATFINITE.E4M3.F32.PACK_AB_MERGE_C R23, RZ, R22, RZ ;  /* 0x00000016ff17723e */ /* 0x001fca00048070ff */
[----:B------:R0:W-:Y:S01]  /*9bc0*/  @!P3 STG.E.U8 desc[UR18][R26.64+0x99], R23 ;  /* 0x000099171a00b986 */ /* 0x0001e2000c101112 */
[----:B------:R-:W-:Y:S05]  /*9bd0*/  @P4 BRA `(.L_x_200) ;  /* 0x0000000000044947 */ /* 0x000fea0003800000 */
[----:B------:R0:W5:Y:S02]  /*9be0*/  LDG.E.U8 R21, desc[UR18][R28.64+0xa0] ;  /* 0x0000a0121c157981 */ /* 0x000164000c1e1100 */
.L_x_200:
[----:B------:R-:W-:Y:S05]  /*9bf0*/  BSYNC B1 ;  /* 0x0000000000017941 */ /* 0x000fea0003800000 */
.L_x_199:
        /* <DEDUP_REMOVED lines=12> */
.L_x_202:
[----:B------:R-:W-:Y:S05]  /*9cc0*/  BSYNC B1 ;  /* 0x0000000000017941 */ /* 0x000fea0003800000 */
.L_x_201:
        /* <DEDUP_REMOVED lines=12> */
.L_x_204:
[----:B------:R-:W-:Y:S05]  /*9d90*/  BSYNC B1 ;  /* 0x0000000000017941 */ /* 0x000fea0003800000 */
.L_x_203:
        /* <DEDUP_REMOVED lines=12> */
.L_x_206:
[----:B------:R-:W-:Y:S05]  /*9e60*/  BSYNC B1 ;  /* 0x0000000000017941 */ /* 0x000fea0003800000 */
.L_x_205:
        /* <DEDUP_REMOVED lines=12> */
.L_x_208:
[----:B------:R-:W-:Y:S05]  /*9f30*/  BSYNC B1 ;  /* 0x0000000000017941 */ /* 0x000fea0003800000 */
.L_x_207:
        /* <DEDUP_REMOVED lines=12> */
.L_x_210:
[----:B------:R-:W-:Y:S05]  /*a000*/  BSYNC B1 ;  /* 0x0000000000017941 */ /* 0x000fea0003800000 */
.L_x_209:
        /* <DEDUP_REMOVED lines=12> */
.L_x_212:
[----:B------:R-:W-:Y:S05]  /*a0d0*/  BSYNC B1 ;  /* 0x0000000000017941 */ /* 0x000fea0003800000 */
.L_x_211:
        /* <DEDUP_REMOVED lines=12> */
.L_x_214:
[----:B------:R-:W-:Y:S05]  /*a1a0*/  BSYNC B1 ;  /* 0x0000000000017941 */ /* 0x000fea0003800000 */
.L_x_213:
        /* <DEDUP_REMOVED lines=12> */
.L_x_216:
[----:B------:R-:W-:Y:S05]  /*a270*/  BSYNC B1 ;  /* 0x0000000000017941 */ /* 0x000fea0003800000 */
.L_x_215:
        /* <DEDUP_REMOVED lines=12> */
.L_x_218:
[----:B------:R-:W-:Y:S05]  /*a340*/  BSYNC B1 ;  /* 0x0000000000017941 */ /* 0x000fea0003800000 */
.L_x_217:
        /* <DEDUP_REMOVED lines=12> */
.L_x_220:
[----:B------:R-:W-:Y:S05]  /*a410*/  BSYNC B1 ;  /* 0x0000000000017941 */ /* 0x000fea0003800000 */
.L_x_219:
        /* <DEDUP_REMOVED lines=12> */
.L_x_222:
[----:B------:R-:W-:Y:S05]  /*a4e0*/  BSYNC B1 ;  /* 0x0000000000017941 */ /* 0x000fea0003800000 */
.L_x_221:
        /* <DEDUP_REMOVED lines=12> */
.L_x_224:
[----:B------:R-:W-:Y:S05]  /*a5b0*/  BSYNC B1 ;  /* 0x0000000000017941 */ /* 0x000fea0003800000 */
.L_x_223:
        /* <DEDUP_REMOVED lines=12> */
.L_x_226:
[----:B------:R-:W-:Y:S05]  /*a680*/  BSYNC B1 ;  /* 0x0000000000017941 */ /* 0x000fea0003800000 */
.L_x_225:
        /* <DEDUP_REMOVED lines=12> */
.L_x_228:
[----:B------:R-:W-:Y:S05]  /*a750*/  BSYNC B1 ;  /* 0x0000000000017941 */ /* 0x000fea0003800000 */
.L_x_227:
        /* <DEDUP_REMOVED lines=12> */
.L_x_230:
[----:B------:R-:W-:Y:S05]  /*a820*/  BSYNC B1 ;  /* 0x0000000000017941 */ /* 0x000fea0003800000 */
.L_x_229:
        /* <DEDUP_REMOVED lines=12> */
.L_x_232:
[----:B------:R-:W-:Y:S05]  /*a8f0*/  BSYNC B1 ;  /* 0x0000000000017941 */ /* 0x000fea0003800000 */
.L_x_231:
        /* <DEDUP_REMOVED lines=12> */
.L_x_234:
[----:B------:R-:W-:Y:S05]  /*a9c0*/  BSYNC B1 ;  /* 0x0000000000017941 */ /* 0x000fea0003800000 */
.L_x_233:
        /* <DEDUP_REMOVED lines=12> */
.L_x_236:
[----:B------:R-:W-:Y:S05]  /*aa90*/  BSYNC B1 ;  /* 0x0000000000017941 */ /* 0x000fea0003800000 */
.L_x_235:
        /* <DEDUP_REMOVED lines=12> */
.L_x_238:
[----:B------:R-:W-:Y:S05]  /*ab60*/  BSYNC B1 ;  /* 0x0000000000017941 */ /* 0x000fea0003800000 */
.L_x_237:
[----:B-----5:R-:W-:Y:S01]  /*ab70*/  LOP3.LUT R2, R2, 0xff, RZ, 0xc0, !PT ;  /* 0x000000ff02027812 */ /* 0x020fe200078ec0ff */
[----:B------:R-:W-:Y:S01]  /*ab80*/  BSSY B1, `(.L_x_239) ;  /* 0x000000b000017945 */ /* 0x000fe20003800000 */
[----:B------:R-:W-:Y:S02]  /*ab90*/  ISETP.LT.OR P4, PT, R35, 0xc9, !P0 ;  /* 0x000000c92300780c */ /* 0x000fe40004781670 */
[----:B------:R-:W-:-:S05]  /*aba0*/  F2FP.F16.E4M3.UNPACK_B R2, R2 ;  /* 0x00000002ff02723e */ /* 0x000fca00020006ff */
[----:B------:R-:W-:-:S05]  /*abb0*/  HADD2.F32 R2, -RZ, R2.H0_H0 ;  /* 0x20000002ff027230 */ /* 0x000fca0000004100 */
[----:B0-----:R-:W-:-:S04]  /*abc0*/  FMUL R3, R2, UR21 ;  /* 0x0000001502037c20 */ /* 0x001fc80008400000 */
[----:B------:R-:W-:Y:S01]  /*abd0*/  FFMA R3, R0, UR20, R3 ;  /* 0x0000001400037c23 */ /* 0x000fe20008000003 */
[----:B------:R-:W-:-:S04]  /*abe0*/  PRMT R0, RZ, 0x7610, R0 ;  /* 0x00007610ff007816 */ /* 0x000fc80000000000 */
[----:B------:R-:W-:-:S05]  /*abf0*/  F2FP.SATFINITE.E4M3.F32.PACK_AB_MERGE_C R3, RZ, R3, RZ ;  /* 0x00000003ff03723e */ /* 0x000fca00048070ff */
[----:B------:R0:W-:Y:S01]  /*ac00*/  @!P3 STG.E.U8 desc[UR18][R26.64+0xc1], R3 ;  /* 0x0000c1031a00b986 */ /* 0x0001e2000c101112 */
[----:B------:R-:W-:Y:S05]  /*ac10*/  @P4 BRA `(.L_x_240) ;  /* 0x0000000000044947 */ /* 0x000fea0003800000 */
[----:B------:R0:W5:Y:S02]  /*ac20*/  LDG.E.U8 R0, desc[UR18][R28.64+0xc8] ;  /* 0x0000c8121c007981 */ /* 0x000164000c1e1100 */
.L_x_240:
[----:B------:R-:W-:Y:S05]  /*ac30*/  BSYNC B1 ;  /* 0x0000000000017941 */ /* 0x000fea0003800000 */
.L_x_239:
[----:B------:R-:W2:Y:S01]  /*ac40*/  LDL.LU R2, [R1] ;  /* 0x0000000001027983 */ /* 0x000ea20000300800 */
[----:B-----5:R-:W-:Y:S01]  /*ac50*/  LOP3.LUT R0, R0, 0xff, RZ, 0xc0, !PT ;  /* 0x000000ff00007812 */ /* 0x020fe200078ec0ff */
[----:B------:R-:W-:Y:S01]  /*ac60*/  BSSY B1, `(.L_x_241) ;  /* 0x000000b000017945 */ /* 0x000fe20003800000 */
[----:B------:R-:W-:Y:S02]  /*ac70*/  ISETP.LT.OR P3, PT, R35, 0xca, !P0 ;  /* 0x000000ca2300780c */ /* 0x000fe40004761670 */
[----:B------:R-:W-:-:S05]  /*ac80*/  F2FP.F16.E4M3.UNPACK_B R0, R0 ;  /* 0x00000000ff00723e */ /* 0x000fca00020006ff */
[----:B------:R-:W-:-:S05]  /*ac90*/  HADD2.F32 R0, -RZ, R0.H0_H0 ;  /* 0x20000000ff007230 */ /* 0x000fca0000004100 */
[----:B------:R-:W-:-:S04]  /*aca0*/  FMUL R0, R0, UR21 ;  /* 0x0000001500007c20 */ /* 0x000fc80008400000 */
[----:B--2---:R-:W-:-:S05]  /*acb0*/  FFMA R0, R2, UR20, R0 ;  /* 0x0000001402007c23 */ /* 0x004fca0008000000 */
[----:B0-----:R-:W-:Y:S02]  /*acc0*/  F2FP.SATFINITE.E4M3.F32.PACK_AB_MERGE_C R3, RZ, R0, RZ ;  /* 0x00000000ff03723e */ /* 0x001fe400048070ff */
[----:B------:R-:W-:-:S03]  /*acd0*/  PRMT R0, RZ, 0x7610, R0 ;  /* 0x00007610ff007816 */ /* 0x000fc60000000000 */
[----:B------:R0:W-:Y:S01]  /*ace0*/  @!P4 STG.E.U8 desc[UR18][R24.64+0xc8], R3 ;  /* 0x0000c8031800c986 */ /* 0x0001e2000c101112 */
[----:B------:R-:W-:Y:S05]  /*acf0*/  @P3 BRA `(.L_x_242) ;  /* 0x0000000000043947 */ /* 0x000fea0003800000 */
[----:B------:R2:W5:Y:S02]  /*ad00*/  LDG.E.U8 R0, desc[UR18][R28.64+0xc9] ;  /* 0x0000c9121c007981 */ /* 0x000564000c1e1100 */
.L_x_242:
[----:B------:R-:W-:Y:S05]  /*ad10*/  BSYNC B1 ;  /* 0x0000000000017941 */ /* 0x000fea0003800000 */
.L_x_241:
[----:B------:R-:W3:Y:S01]  /*ad20*/  LDL.LU R2, [R1+0x4] ;  /* 0x0000040001027983 */ /* 0x000ee20000300800 */
[----:B-----5:R-:W-:Y:S01]  /*ad30*/  LOP3.LUT R0, R0, 0xff, RZ, 0xc0, !PT ;  /* 0x000000ff00007812 */ /* 0x020fe200078ec0ff */
[----:B------:R-:W-:Y:S01]  /*ad40*/  BSSY B1, `(.L_x_243) ;  /* 0x000000b000017945 */ /* 0x000fe20003800000 */
[----:B------:R-:W-:Y:S02]  /*ad50*/  ISETP.LT.OR P4, PT, R35, 0xc9, !P1 ;  /* 0x000000c92300780c */ /* 0x000fe40004f81670 */
[----:B------:R-:W-:-:S05]  /*ad60*/  F2FP.F16.E4M3.UNPACK_B R0, R0 ;  /* 0x00000000ff00723e */ /* 0x000fca00020006ff */
[----:B------:R-:W-:-:S05]  /*ad70*/  HADD2.F32 R0, -RZ, R0.H0_H0 ;  /* 0x20000000ff007230 */ /* 0x000fca0000004100 */
[----:B------:R-:W-:-:S04]  /*ad80*/  FMUL R0, R0, UR21 ;  /* 0x0000001500007c20 */ /* 0x000fc80008400000 */
[----:B---3--:R-:W-:-:S05]  /*ad90*/  FFMA R0, R2, UR20, R0 ;  /* 0x0000001402007c23 */ /* 0x008fca0008000000 */
[----:B0-----:R-:W-:Y:S02]  /*ada0*/  F2FP.SATFINITE.E4M3.F32.PACK_AB_MERGE_C R3, RZ, R0, RZ ;  /* 0x00000000ff03723e */ /* 0x001fe400048070ff */
[----:B------:R-:W-:-:S03]  /*adb0*/  PRMT R0, RZ, 0x7610, R0 ;  /* 0x00007610ff007816 */ /* 0x000fc60000000000 */
[----:B------:R0:W-:Y:S01]  /*adc0*/  @!P3 STG.E.U8 desc[UR18][R24.64+0xc9], R3 ;  /* 0x0000c9031800b986 */ /* 0x0001e2000c101112 */
[----:B------:R-:W-:Y:S05]  /*add0*/  @P4 BRA `(.L_x_244) ;  /* 0x0000000000044947 */ /* 0x000fea0003800000 */
[----:B------:R3:W5:Y:S02]  /*ade0*/  LDG.E.U8 R0, desc[UR18][R30.64+0xc8] ;  /* 0x0000c8121e007981 */ /* 0x000764000c1e1100 */
.L_x_244:
[----:B------:R-:W-:Y:S05]  /*adf0*/  BSYNC B1 ;  /* 0x0000000000017941 */ /* 0x000fea0003800000 */
.L_x_243:
[----:B------:R-:W2:Y:S01]  /*ae00*/  LDL.LU R2, [R1+0x8] ;  /* 0x0000080001027983 */ /* 0x000ea20000300800 */
        /* <DEDUP_REMOVED lines=12> */
.L_x_246:
[----:B------:R-:W-:Y:S05]  /*aed0*/  BSYNC B1 ;  /* 0x0000000000017941 */ /* 0x000fea0003800000 */
.L_x_245:
        /* <DEDUP_REMOVED lines=13> */
.L_x_248:
[----:B------:R-:W-:Y:S05]  /*afb0*/  BSYNC B1 ;  /* 0x0000000000017941 */ /* 0x000fea0003800000 */
.L_x_247:
        /* <DEDUP_REMOVED lines=13> */
.L_x_250:
[----:B------:R-:W-:Y:S05]  /*b090*/  BSYNC B1 ;  /* 0x0000000000017941 */ /* 0x000fea0003800000 */
.L_x_249:
        /* <DEDUP_REMOVED lines=13> */
.L_x_252:
[----:B------:R-:W-:Y:S05]  /*b170*/  BSYNC B1 ;  /* 0x0000000000017941 */ /* 0x000fea0003800000 */
.L_x_251:
        /* <DEDUP_REMOVED lines=13> */
.L_x_254:
[----:B------:R-:W-:Y:S05]  /*b250*/  BSYNC B1 ;  /* 0x0000000000017941 */ /* 0x000fea0003800000 */
.L_x_253:
        /* <DEDUP_REMOVED lines=13> */
.L_x_256:
[----:B------:R-:W-:Y:S05]  /*b330*/  BSYNC B1 ;  /* 0x0000000000017941 */ /* 0x000fea0003800000 */
.L_x_255:
        /* <DEDUP_REMOVED lines=13> */
.L_x_258:
[----:B------:R-:W-:Y:S05]  /*b410*/  BSYNC B1 ;  /* 0x0000000000017941 */ /* 0x000fea0003800000 */
.L_x_257:
        /* <DEDUP_REMOVED lines=13> */
.L_x_260:
[----:B------:R-:W-:Y:S05]  /*b4f0*/  BSYNC B1 ;  /* 0x0000000000017941 */ /* 0x000fea0003800000 */
.L_x_259:
        /* <DEDUP_REMOVED lines=13> */
.L_x_262:
[----:B------:R-:W-:Y:S05]  /*b5d0*/  BSYNC B1 ;  /* 0x0000000000017941 */ /* 0x000fea0003800000 */
.L_x_261:
        /* <DEDUP_REMOVED lines=13> */
.L_x_264:
[----:B------:R-:W-:Y:S05]  /*b6b0*/  BSYNC B1 ;  /* 0x0000000000017941 */ /* 0x000fea0003800000 */
.L_x_263:
        /* <DEDUP_REMOVED lines=13> */
.L_x_266:
[----:B------:R-:W-:Y:S05]  /*b790*/  BSYNC B1 ;  /* 0x0000000000017941 */ /* 0x000fea0003800000 */
.L_x_265:
        /* <DEDUP_REMOVED lines=13> */
.L_x_268:
[----:B------:R-:W-:Y:S05]  /*b870*/  BSYNC B1 ;  /* 0x0000000000017941 */ /* 0x000fea0003800000 */
.L_x_267:
        /* <DEDUP_REMOVED lines=13> */
.L_x_270:
[----:B------:R-:W-:Y:S05]  /*b950*/  BSYNC B1 ;  /* 0x0000000000017941 */ /* 0x000fea0003800000 */
.L_x_269:
        /* <DEDUP_REMOVED lines=13> */
.L_x_272:
[----:B------:R-:W-:Y:S05]  /*ba30*/  BSYNC B1 ;  /* 0x0000000000017941 */ /* 0x000fea0003800000 */
.L_x_271:
        /* <DEDUP_REMOVED lines=13> */
.L_x_274:
[----:B------:R-:W-:Y:S05]  /*bb10*/  BSYNC B1 ;  /* 0x0000000000017941 */ /* 0x000fea0003800000 */
.L_x_273:
        /* <DEDUP_REMOVED lines=13> */
.L_x_276:
[----:B------:R-:W-:Y:S05]  /*bbf0*/  BSYNC B1 ;  /* 0x0000000000017941 */ /* 0x000fea0003800000 */
.L_x_275:
        /* <DEDUP_REMOVED lines=13> */
.L_x_278:
[----:B------:R-:W-:Y:S05]  /*bcd0*/  BSYNC B1 ;  /* 0x0000000000017941 */ /* 0x000fea0003800000 */
.L_x_277:
        /* <DEDUP_REMOVED lines=13> */
.L_x_280:
[----:B------:R-:W-:Y:S05]  /*bdb0*/  BSYNC B1 ;  /* 0x0000000000017941 */ /* 0x000fea0003800000 */
.L_x_279:
        /* <DEDUP_REMOVED lines=13> */
.L_x_282:
[----:B------:R-:W-:Y:S05]  /*be90*/  BSYNC B1 ;  /* 0x0000000000017941 */ /* 0x000fea0003800000 */
.L_x_281:
        /* <DEDUP_REMOVED lines=13> */
.L_x_284:
[----:B------:R-:W-:Y:S05]  /*bf70*/  BSYNC B1 ;  /* 0x0000000000017941 */ /* 0x000fea0003800000 */
.L_x_283:
        /* <DEDUP_REMOVED lines=13> */
.L_x_286:
[----:B------:R-:W-:Y:S05]  /*c050*/  BSYNC B1 ;  /* 0x0000000000017941 */ /* 0x000fea0003800000 */
.L_x_285:
        /* <DEDUP_REMOVED lines=13> */
.L_x_288:
[----:B------:R-:W-:Y:S05]  /*c130*/  BSYNC B1 ;  /* 0x0000000000017941 */ /* 0x000fea0003800000 */
.L_x_287:
        /* <DEDUP_REMOVED lines=13> */
.L_x_290:
[----:B------:R-:W-:Y:S05]  /*c210*/  BSYNC B1 ;  /* 0x0000000000017941 */ /* 0x000fea0003800000 */
.L_x_289:
        /* <DEDUP_REMOVED lines=13> */
.L_x_292:
[----:B------:R-:W-:Y:S05]  /*c2f0*/  BSYNC B1 ;  /* 0x0000000000017941 */ /* 0x000fea0003800000 */
.L_x_291:
        /* <DEDUP_REMOVED lines=13> */
.L_x_294:
[----:B------:R-:W-:Y:S05]  /*c3d0*/  BSYNC B1 ;  /* 0x0000000000017941 */ /* 0x000fea0003800000 */
.L_x_293:
[----:B------:R-:W-:Y:S05]  /*c3e0*/  @P1 BRA `(.L_x_295) ;  /* 0x00000020009c1947 */ /* 0x000fea0003800000 */
[----:B------:R-:W2:Y:S01]  /*c3f0*/  LDL.LU R2, [R1+0x6c] ;  /* 0x00006c0001027983 */ /* 0x000ea20000300800 */
[----:B-----5:R-:W-:-:S04]  /*c400*/  LOP3.LUT R0, R0, 0xff, RZ, 0xc0, !PT ;  /* 0x000000ff00007812 */ /* 0x020fc800078ec0ff */
[----:B------:R-:W-:-:S05]  /*c410*/  F2FP.F16.E4M3.UNPACK_B R0, R0 ;  /* 0x00000000ff00723e */ /* 0x000fca00020006ff */
[----:B------:R-:W-:-:S05]  /*c420*/  HADD2.F32 R0, -RZ, R0.H0_H0 ;  /* 0x20000000ff007230 */ /* 0x000fca0000004100 */
[----:B------:R-:W-:-:S04]  /*c430*/  FMUL R0, R0, UR21 ;  /* 0x0000001500007c20 */ /* 0x000fc80008400000 */
[----:B--2---:R-:W-:-:S05]  /*c440*/  FFMA R0, R2, UR20, R0 ;  /* 0x0000001402007c23 */ /* 0x004fca0008000000 */
[----:B0-----:R-:W-:-:S05]  /*c450*/  F2FP.SATFINITE.E4M3.F32.PACK_AB_MERGE_C R3, RZ, R0, RZ ;  /* 0x00000000ff03723e */ /* 0x001fca00048070ff */
[----:B------:R0:W-:Y:S01]  /*c460*/  STG.E.U8 desc[UR18][R26.64+0xf9], R3 ;  /* 0x0000f9031a007986 */ /* 0x0001e2000c101112 */
[----:B------:R-:W-:Y:S05]  /*c470*/  BRA `(.L_x_295) ;  /* 0x0000002000787947 */ /* 0x000fea0003800000 */
.L_x_38:
[----:B------:R-:W-:Y:S01]  /*c480*/  ISETP.GE.AND P1, PT, R38, 0x1, PT ;  /* 0x000000012600780c */ /* 0x000fe20003f26270 */
[----:B------:R-:W-:Y:S01]  /*c490*/  FMUL R228, R228, UR20 ;  /* 0x00000014e4e47c20 */ /* 0x000fe20008400000 */
[----:B------:R-:W-:Y:S01]  /*c4a0*/  FMUL R227, R227, UR20 ;  /* 0x00000014e3e37c20 */ /* 0x000fe20008400000 */
[----:B------:R-:W-:Y:S01]  /*c4b0*/  ISETP.GE.AND P0, PT, R38, 0x9, PT ;  /* 0x000000092600780c */ /* 0x000fe20003f06270 */
[----:B------:R-:W-:Y:S01]  /*c4c0*/  FMUL R226, R226, UR20 ;  /* 0x00000014e2e27c20 */ /* 0x000fe20008400000 */
[C---:B------:R-:W-:Y:S02]  /*c4d0*/  ISETP.LT.OR P4, PT, R35.reuse, 0x1, !P1 ;  /* 0x000000012300780c */ /* 0x040fe40004f81670 */
[----:B------:R-:W-:Y:S02]  /*c4e0*/  ISETP.LT.OR P5, PT, R35, 0x2, !P1 ;  /* 0x000000022300780c */ /* 0x000fe40004fa1670 */
[----:B------:R-:W-:Y:S02]  /*c4f0*/  F2FP.SATFINITE.E4M3.F32.PACK_AB_MERGE_C R29, RZ, R228, RZ ;  /* 0x000000e4ff1d723e */ /* 0x000fe400048070ff */
[----:B------:R-:W-:-:S02]  /*c500*/  F2FP.SATFINITE.E4M3.F32.PACK_AB_MERGE_C R227, RZ, R227, RZ ;  /* 0x000000e3ffe3723e */ /* 0x000fc400048070ff */
[----:B------:R-:W-:Y:S01]  /*c510*/  ISETP.LT.OR P3, PT, R35, 0x1, !P0 ;  /* 0x000000012300780c */ /* 0x000fe20004761670 */
[----:B------:R-:W-:-:S04]  /*c520*/  FMUL R225, R225, UR20 ;  /* 0x00000014e1e17c20 */ /* 0x000fc80008400000 */
[----:B------:R0:W-:Y:S01]  /*c530*/  @!P4 STG.E.U8 desc[UR18][R24.64], R29 ;  /* 0x0000001d1800c986 */ /* 0x0001e2000c101112 */
[----:B------:R-:W-:-:S03]  /*c540*/  ISETP.LT.OR P4, PT, R35, 0x2, !P0 ;  /* 0x000000022300780c */ /* 0x000fc60004781670 */
[----:B------:R2:W-:Y:S01]  /*c550*/  @!P5 STG.E.U8 desc[UR18][R24.64+0x1], R227 ;  /* 0x000001e31800d986 */ /* 0x0005e2000c101112 */
[C---:B------:R-:W-:Y:S01]  /*c560*/  ISETP.LT.OR P5, PT, R35.reuse, 0x9, !P1 ;  /* 0x000000092300780c */ /* 0x040fe20004fa1670 */
[----:B------:R-:W-:Y:S01]  /*c570*/  FMUL R224, R224, UR20 ;  /* 0x00000014e0e07c20 */ /* 0x000fe20008400000 */
[----:B------:R-:W-:Y:S01]  /*c580*/  ISETP.LT.OR P6, PT, R35, 0xa, !P1 ;  /* 0x0000000a2300780c */ /* 0x000fe20004fc1670 */
[----:B------:R-:W-:Y:S01]  /*c590*/  FMUL R223, R223, UR20 ;  /* 0x00000014dfdf7c20 */ /* 0x000fe20008400000 */
[----:B------:R-:W-:Y:S02]  /*c5a0*/  F2FP.SATFINITE.E4M3.F32.PACK_AB_MERGE_C R31, RZ, R226, RZ ;  /* 0x000000e2ff1f723e */ /* 0x000fe400048070ff */
[----:B------:R-:W-:Y:S02]  /*c5b0*/  F2FP.SATFINITE.E4M3.F32.PACK_AB_MERGE_C R225, RZ, R225, RZ ;  /* 0x000000e1ffe1723e */ /* 0x000fe400048070ff */
[----:B0-----:R-:W-:Y:S01]  /*c5c0*/  F2FP.SATFINITE.E4M3.F32.PACK_AB_MERGE_C R29, RZ, R224, RZ ;  /* 0x000000e0ff1d723e */ /* 0x001fe200048070ff */
[----:B------:R-:W-:Y:S01]  /*c5d0*/  @!P3 STG.E.U8 desc[UR18][R26.64], R31 ;  /* 0x0000001f1a00b986 */ /* 0x000fe2000c101112 */
[----:B------:R-:W-:-:S02]  /*c5e0*/  F2FP.SATFINITE.E4M3.F32.PACK_AB_MERGE_C R223, RZ, R223, RZ ;  /* 0x000000dfffdf723e */ /* 0x000fc400048070ff */
[C---:B------:R-:W-:Y:S01]  /*c5f0*/  ISETP.LT.OR P3, PT, R35.reuse, 0x9, !P0 ;  /* 0x000000092300780c */ /* 0x040fe20004761670 */
[----:B------:R-:W-:Y:S01]  /*c600*/  @!P4 STG.E.U8 desc[UR18][R26.64+0x1], R225 ;  /* 0x000001e11a00c986 */ /* 0x000fe2000c101112 */
[----:B------:R-:W-:-:S03]  /*c610*/  ISETP.LT.OR P4, PT, R35, 0xa, !P0 ;  /* 0x0000000a2300780c */ /* 0x000fc60004781670 */
[----:B------:R0:W-:Y:S01]  /*c620*/  @!P5 STG.E.U8 desc[UR18][R24.64+0x8], R29 ;  /* 0x0000081d1800d986 */ /* 0x0001e2000c101112 */
[----:B------:R-:W-:Y:S01]  /*c630*/  ISETP.LT.OR P5, PT, R35, 0x11, !P1 ;  /* 0x000000112300780c */ /* 0x000fe20004fa1670 */
[----:B------:R-:W-:Y:S01]  /*c640*/  FMUL R222, R222, UR20 ;  /* 0x00000014dede7c20 */ /* 0x000fe20008400000 */
[----:B------:R-:W-:Y:S01]  /*c650*/  FMUL R221, R221, UR20 ;  /* 0x00000014dddd7c20 */ /* 0x000fe20008400000 */
[----:B------:R-:W-:Y:S01]  /*c660*/  FMUL R220, R220, UR20 ;  /* 0x00000014dcdc7c20 */ /* 0x000fe20008400000 */
[----:B------:R-:W-:Y:S01]  /*c670*/  @!P6 STG.E.U8 desc[UR18][R24.64+0x9], R223 ;  /* 0x000009df1800e986 */ /* 0x000fe2000c101112 */
[----:B------:R-:W-:Y:S01]  /*c680*/  ISETP.LT.OR P6, PT, R35, 0x12, !P1 ;  /* 0x000000122300780c */ /* 0x000fe20004fc1670 */
[----:B------:R-:W-:Y:S01]  /*c690*/  FMUL R219, R219, UR20 ;  /* 0x00000014dbdb7c20 */ /* 0x000fe20008400000 */
[----:B------:R-:W-:Y:S01]  /*c6a0*/  F2FP.SATFINITE.E4M3.F32.PACK_AB_MERGE_C R33, RZ, R222, RZ ;  /* 0x000000deff21723e */ /* 0x000fe200048070ff */
[----:B--2---:R-:W2:Y:S01]  /*c6b0*/  LDL.LU R227, [R1+0x8] ;  /* 0x0000080001e37983 */ /* 0x004ea20000300800 */
[----:B------:R-:W-:-:S02]  /*c6c0*/  F2FP.SATFINITE.E4M3.F32.PACK_AB_MERGE_C R221, RZ, R221, RZ ;  /* 0x000000ddffdd723e */ /* 0x000fc400048070ff */
[----:B0-----:R-:W-:Y:S01]  /*c6d0*/  F2FP.SATFINITE.E4M3.F32.PACK_AB_MERGE_C R29, RZ, R220, RZ ;  /* 0x000000dcff1d723e */ /* 0x001fe200048070ff */
[----:B------:R-:W3:Y:S04]  /*c6e0*/  LDL.LU R226, [R1+0x4] ;  /* 0x0000040001e27983 */ /* 0x000ee80000300800 */
[----:B------:R-:W4:Y:S01]  /*c6f0*/  LDL.LU R224, [R1] ;  /* 0x0000000001e07983 */ /* 0x000f220000300800 */
[----:B------:R-:W-:-:S03]  /*c700*/  F2FP.SATFINITE.E4M3.F32.PACK_AB_MERGE_C R219, RZ, R219, RZ ;  /* 0x000000dbffdb723e */ /* 0x000fc600048070ff */
[----:B------:R-:W-:Y:S01]  /*c710*/  @!P3 STG.E.U8 desc[UR18][R26.64+0x8], R33 ;  /* 0x000008211a00b986 */ /* 0x000fe2000c101112 */
[----:B------:R-:W-:-:S03]  /*c720*/  ISETP.LT.OR P3, PT, R35, 0x11, !P0 ;  /* 0x000000112300780c */ /* 0x000fc60004761670 */
        /* <DEDUP_REMOVED lines=11> */
[----:B------:R-:W-:Y:S01]  /*c7e0*/  FMUL R214, R214, UR20 ;  /* 0x00000014d6d67c20 */ /* 0x000fe20008400000 */
[----:B------:R-:W-:Y:S01]  /*c7f0*/  F2FP.SATFINITE.E4M3.F32.PACK_AB_MERGE_C R217, RZ, R217, RZ ;  /* 0x000000d9ffd9723e */ /* 0x000fe200048070ff */
[----:B------:R-:W-:Y:S01]  /*c800*/  FMUL R213, R213, UR20 ;  /* 0x00000014d5d57c20 */ /* 0x000fe20008400000 */
[----:B0-----:R-:W-:Y:S01]  /*c810*/  F2FP.SATFINITE.E4M3.F32.PACK_AB_MERGE_C R29, RZ, R216, RZ ;  /* 0x000000d8ff1d723e */ /* 0x001fe200048070ff */
[----:B------:R-:W-:Y:S01]  /*c820*/  @!P3 STG.E.U8 desc[UR18][R26.64+0x10], R31 ;  /* 0x0000101f1a00b986 */ /* 0x000fe2000c101112 */
[----:B------:R-:W-:-:S02]  /*c830*/  F2FP.SATFINITE.E4M3.F32.PACK_AB_MERGE_C R215, RZ, R215, RZ ;  /* 0x000000d7ffd7723e */ /* 0x000fc400048070ff */
[C---:B------:R-:W-:Y:S01]  /*c840*/  ISETP.LT.OR P3, PT, R35.reuse, 0x19, !P0 ;  /* 0x000000192300780c */ /* 0x040fe20004761670 */
[----:B------:R-:W-:Y:S01]  /*c850*/  @!P4 STG.E.U8 desc[UR18][R26.64+0x11], R217 ;  /* 0x000011d91a00c986 */ /* 0x000fe2000c101112 */
[----:B------:R-:W-:-:S03]  /*c860*/  ISETP.LT.OR P4, PT, R35, 0x1a, !P0 ;  /* 0x0000001a2300780c */ /* 0x000fc60004781670 */
[----:B------:R0:W-:Y:S01]  /*c870*/  @!P5 STG.E.U8 desc[UR18][R24.64+0x18], R29 ;  /* 0x0000181d1800d986 */ /* 0x0001e2000c101112 */
[C---:B------:R-:W-:Y:S01]  /*c880*/  ISETP.LT.OR P5, PT, R35.reuse, 0x21, !P1 ;  /* 0x000000212300780c */ /* 0x040fe20004fa1670 */
[----:B------:R-:W-:Y:S02]  /*c890*/  FMUL R212, R212, UR20 ;  /* 0x00000014d4d47c20 */ /* 0x000fe40008400000 */
[----:B------:R-:W-:Y:S01]  /*c8a0*/  @!P6 STG.E.U8 desc[UR18][R24.64+0x19], R215 ;  /* 0x000019d71800e986 */ /* 0x000fe2000c101112 */
[----:B------:R-:W-:Y:S01]  /*c8b0*/  ISETP.LT.OR P6, PT, R35, 0x22, !P1 ;  /* 0x000000222300780c */ /* 0x000fe20004fc1670 */
[----:B------:R-:W-:Y:S01]  /*c8c0*/  FMUL R211, R211, UR20 ;  /* 0x00000014d3d37c20 */ /* 0x000fe20008400000 */
[----:B------:R-:W-:Y:S01]  /*c8d0*/  F2FP.SATFINITE.E4M3.F32.PACK_AB_MERGE_C R33, RZ, R214, RZ ;  /* 0x000000d6ff21723e */ /* 0x000fe200048070ff */
[----:B------:R-:W-:Y:S01]  /*c8e0*/  FMUL R210, R210, UR20 ;  /* 0x00000014d2d27c20 */ /* 0x000fe20008400000 */
[----:B------:R-:W-:Y:S01]  /*c8f0*/  F2FP.SATFINITE.E4M3.F32.PACK_AB_MERGE_C R213, RZ, R213, RZ ;  /* 0x000000d5ffd5723e */ /* 0x000fe200048070ff */
[----:B------:R-:W-:Y:S01]  /*c900*/  FMUL R209, R209, UR20 ;  /* 0x00000014d1d17c20 */ /* 0x000fe20008400000 */
        /* <DEDUP_REMOVED lines=8> */
[----:B------:R-:W-:-:S03]  /*c990*/  ISETP.LT.OR P5, PT, R35, 0x29, !P1 ;  /* 0x000000292300780c */ /* 0x000fc60004fa1670 */
        /* <DEDUP_REMOVED lines=240> */
[----:B------:R1:W-:Y:S01]  /*d8a0*/  @!P6 STG.E.U8 desc[UR18][R24.64+0x99], R23 ;  /* 0x000099171800e986 */ /* 0x0003e2000c101112 */
        /* <DEDUP_REMOVED lines=11> */
[----:B------:R0:W-:Y:S01]  /*d960*/  @!P4 STG.E.U8 desc[UR18][R26.64+0x99], R21 ;  /* 0x000099151a00c986 */ /* 0x0001e2000c101112 */
[----:B------:R-:W-:-:S03]  /*d970*/  ISETP.LT.OR P4, PT, R35, 0xa2, !P0 ;  /* 0x000000a22300780c */ /* 0x000fc60004781670 */
[----:B------:R-:W-:Y:S01]  /*d980*/  @!P5 STG.E.U8 desc[UR18][R24.64+0xa0], R29 ;  /* 0x0000a01d1800d986 */ /* 0x000fe2000c101112 */
[----:B------:R-:W-:-:S03]  /*d990*/  ISETP.LT.OR P5, PT, R35, 0xa9, !P1 ;  /* 0x000000a92300780c */ /* 0x000fc60004fa1670 */
[----:B------:R2:W-:Y:S01]  /*d9a0*/  @!P6 STG.E.U8 desc[UR18][R24.64+0xa1], R19 ;  /* 0x0000a1131800e986 */ /* 0x0005e2000c101112 */
[----:B------:R-:W-:Y:S01]  /*d9b0*/  ISETP.LT.OR P6, PT, R35, 0xaa, !P1 ;  /* 0x000000aa2300780c */ /* 0x000fe20004fc1670 */
[----:B------:R-:W-:Y:S01]  /*d9c0*/  FMUL R15, R15, UR20 ;  /* 0x000000140f0f7c20 */ /* 0x000fe20008400000 */
[----:B-1----:R-:W-:Y:S01]  /*d9d0*/  F2FP.SATFINITE.E4M3.F32.PACK_AB_MERGE_C R23, RZ, R18, RZ ;  /* 0x00000012ff17723e */ /* 0x002fe200048070ff */
[----:B------:R-:W-:Y:S01]  /*d9e0*/  FMUL R14, R14, UR20 ;  /* 0x000000140e0e7c20 */ /* 0x000fe20008400000 */
[----:B------:R-:W-:Y:S01]  /*d9f0*/  F2FP.SATFINITE.E4M3.F32.PACK_AB_MERGE_C R17, RZ, R17, RZ ;  /* 0x00000011ff11723e */ /* 0x000fe200048070ff */
[----:B------:R-:W-:Y:S01]  /*da00*/  FMUL R13, R13, UR20 ;  /* 0x000000140d0d7c20 */ /* 0x000fe20008400000 */
[----:B0-----:R-:W-:Y:S01]  /*da10*/  F2FP.SATFINITE.E4M3.F32.PACK_AB_MERGE_C R21, RZ, R16, RZ ;  /* 0x00000010ff15723e */ /* 0x001fe200048070ff */
[----:B------:R-:W-:Y:S01]  /*da20*/  @!P3 STG.E.U8 desc[UR18][R26.64+0xa0], R23 ;  /* 0x0000a0171a00b986 */ /* 0x000fe2000c101112 */
[----:B------:R-:W-:Y:S02]  /*da30*/  F2FP.SATFINITE.E4M3.F32.PACK_AB_MERGE_C R15, RZ, R15, RZ ;  /* 0x0000000fff0f723e */ /* 0x000fe400048070ff */
[C---:B------:R-:W-:Y:S01]  /*da40*/  ISETP.LT.OR P3, PT, R35.reuse, 0xa9, !P0 ;  /* 0x000000a92300780c */ /* 0x040fe20004761670 */
[----:B------:R-:W-:Y:S01]  /*da50*/  @!P4 STG.E.U8 desc[UR18][R26.64+0xa1], R17 ;  /* 0x0000a1111a00c986 */ /* 0x000fe2000c101112 */
[----:B------:R-:W-:-:S03]  /*da60*/  ISETP.LT.OR P4, PT, R35, 0xaa, !P0 ;  /* 0x000000aa2300780c */ /* 0x000fc60004781670 */
[----:B------:R-:W-:Y:S01]  /*da70*/  @!P5 STG.E.U8 desc[UR18][R24.64+0xa8], R21 ;  /* 0x0000a8151800d986 */ /* 0x000fe2000c101112 */
[C---:B------:R-:W-:Y:S01]  /*da80*/  ISETP.LT.OR P5, PT, R35.reuse, 0xb1, !P1 ;  /* 0x000000b12300780c */ /* 0x040fe20004fa1670 */
[----:B------:R-:W-:Y:S02]  /*da90*/  FMUL R12, R12, UR20 ;  /* 0x000000140c0c7c20 */ /* 0x000fe40008400000 */
[----:B------:R0:W-:Y:S01]  /*daa0*/  @!P6 STG.E.U8 desc[UR18][R24.64+0xa9], R15 ;  /* 0x0000a90f1800e986 */ /* 0x0001e2000c101112 */
[----:B------:R-:W-:Y:S01]  /*dab0*/  ISETP.LT.OR P6, PT, R35, 0xb2, !P1 ;  /* 0x000000b22300780c */ /* 0x000fe20004fc1670 */
[----:B------:R-:W-:Y:S01]  /*dac0*/  FMUL R11, R11, UR20 ;  /* 0x000000140b0b7c20 */ /* 0x000fe20008400000 */
[----:B--2---:R-:W-:Y:S01]  /*dad0*/  F2FP.SATFINITE.E4M3.F32.PACK_AB_MERGE_C R19, RZ, R14, RZ ;  /* 0x0000000eff13723e */ /* 0x004fe200048070ff */
[----:B------:R-:W2:Y:S01]  /*dae0*/  LDL.LU R223, [R1+0x18] ;  /* 0x0000180001df7983 */ /* 0x000ea20000300800 */
[----:B------:R-:W-:Y:S02]  /*daf0*/  F2FP.SATFINITE.E4M3.F32.PACK_AB_MERGE_C R13, RZ, R13, RZ ;  /* 0x0000000dff0d723e */ /* 0x000fe400048070ff */
[----:B------:R-:W-:Y:S01]  /*db00*/  F2FP.SATFINITE.E4M3.F32.PACK_AB_MERGE_C R11, RZ, R11, RZ ;  /* 0x0000000bff0b723e */ /* 0x000fe200048070ff */
[----:B------:R-:W-:Y:S01]  /*db10*/  @!P3 STG.E.U8 desc[UR18][R26.64+0xa8], R19 ;  /* 0x0000a8131a00b986 */ /* 0x000fe2000c101112 */
[----:B0-----:R-:W-:-:S03]  /*db20*/  F2FP.SATFINITE.E4M3.F32.PACK_AB_MERGE_C R15, RZ, R12, RZ ;  /* 0x0000000cff0f723e */ /* 0x001fc600048070ff */
[----:B------:R0:W-:Y:S01]  /*db30*/  @!P4 STG.E.U8 desc[UR18][R26.64+0xa9], R13 ;  /* 0x0000a90d1a00c986 */ /* 0x0001e2000c101112 */
[C---:B------:R-:W-:Y:S02]  /*db40*/  ISETP.LT.OR P3, PT, R35.reuse, 0xb1, !P0 ;  /* 0x000000b12300780c */ /* 0x040fe40004761670 */
[C---:B------:R-:W-:Y:S01]  /*db50*/  ISETP.LT.OR P4, PT, R35.reuse, 0xb2, !P0 ;  /* 0x000000b22300780c */ /* 0x040fe20004781670 */
[----:B------:R-:W-:Y:S01]  /*db60*/  @!P5 STG.E.U8 desc[UR18][R24.64+0xb0], R15 ;  /* 0x0000b00f1800d986 */ /* 0x000fe2000c101112 */
[----:B------:R-:W-:Y:S01]  /*db70*/  ISETP.LT.OR P5, PT, R35, 0xb9, !P1 ;  /* 0x000000b92300780c */ /* 0x000fe20004fa1670 */
[----:B------:R-:W-:Y:S01]  /*db80*/  FMUL R10, R10, UR20 ;  /* 0x000000140a0a7c20 */ /* 0x000fe20008400000 */
[----:B------:R-:W-:Y:S01]  /*db90*/  FMUL R9, R9, UR20 ;  /* 0x0000001409097c20 */ /* 0x000fe20008400000 */
[----:B------:R-:W2:Y:S01]  /*dba0*/  LDL.LU R222, [R1+0x14] ;  /* 0x0000140001de7983 */ /* 0x000ea20000300800 */
[----:B------:R-:W-:-:S03]  /*dbb0*/  FMUL R8, R8, UR20 ;  /* 0x0000001408087c20 */ /* 0x000fc60008400000 */
[----:B------:R-:W2:Y:S01]  /*dbc0*/  LDL.LU R220, [R1+0x10] ;  /* 0x0000100001dc7983 */ /* 0x000ea20000300800 */
[----:B------:R-:W-:-:S03]  /*dbd0*/  F2FP.SATFINITE.E4M3.F32.PACK_AB_MERGE_C R17, RZ, R10, RZ ;  /* 0x0000000aff11723e */ /* 0x000fc600048070ff */
[----:B------:R-:W2:Y:S01]  /*dbe0*/  LDL.LU R221, [R1+0xc] ;  /* 0x00000c0001dd7983 */ /* 0x000ea20000300800 */
[----:B------:R-:W-:Y:S01]  /*dbf0*/  F2FP.SATFINITE.E4M3.F32.PACK_AB_MERGE_C R9, RZ, R9, RZ ;  /* 0x00000009ff09723e */ /* 0x000fe200048070ff */
[----:B------:R-:W-:Y:S01]  /*dc00*/  FMUL R7, R7, UR20 ;  /* 0x0000001407077c20 */ /* 0x000fe20008400000 */
[----:B0-----:R-:W-:Y:S01]  /*dc10*/  F2FP.SATFINITE.E4M3.F32.PACK_AB_MERGE_C R13, RZ, R8, RZ ;  /* 0x00000008ff0d723e */ /* 0x001fe200048070ff */
[----:B------:R0:W-:Y:S01]  /*dc20*/  @!P6 STG.E.U8 desc[UR18][R24.64+0xb1], R11 ;  /* 0x0000b10b1800e986 */ /* 0x0001e2000c101112 */
[----:B------:R-:W-:Y:S01]  /*dc30*/  ISETP.LT.OR P6, PT, R35, 0xba, !P1 ;  /* 0x000000ba2300780c */ /* 0x000fe20004fc1670 */
[----:B-----5:R-:W-:Y:S01]  /*dc40*/  FMUL R2, R2, UR20 ;  /* 0x0000001402027c20 */ /* 0x020fe20008400000 */
[----:B------:R-:W-:Y:S01]  /*dc50*/  F2FP.SATFINITE.E4M3.F32.PACK_AB_MERGE_C R7, RZ, R7, RZ ;  /* 0x00000007ff07723e */ /* 0x000fe200048070ff */
[----:B------:R-:W-:Y:S01]  /*dc60*/  @!P3 STG.E.U8 desc[UR18][R26.64+0xb0], R17 ;  /* 0x0000b0111a00b986 */ /* 0x000fe2000c101112 */
[----:B------:R-:W-:Y:S01]  /*dc70*/  FMUL R3, R3, UR20 ;  /* 0x0000001403037c20 */ /* 0x000fe20008400000 */
[----:B------:R-:W-:Y:S01]  /*dc80*/  FMUL R4, R4, UR20 ;  /* 0x0000001404047c20 */ /* 0x000fe20008400000 */
[C---:B------:R-:W-:Y:S01]  /*dc90*/  ISETP.LT.OR P3, PT, R35.reuse, 0xb9, !P0 ;  /* 0x000000b92300780c */ /* 0x040fe20004761670 */
[----:B------:R1:W-:Y:S01]  /*dca0*/  @!P4 STG.E.U8 desc[UR18][R26.64+0xb1], R9 ;  /* 0x0000b1091a00c986 */ /* 0x0003e2000c101112 */
[----:B------:R-:W-:Y:S01]  /*dcb0*/  ISETP.LT.OR P4, PT, R35, 0xba, !P0 ;  /* 0x000000ba2300780c */ /* 0x000fe20004781670 */
[----:B------:R-:W-:Y:S01]  /*dcc0*/  FMUL R6, R6, UR20 ;  /* 0x0000001406067c20 */ /* 0x000fe20008400000 */
[----:B------:R-:W-:Y:S01]  /*dcd0*/  FMUL R5, R5, UR20 ;  /* 0x0000001405057c20 */ /* 0x000fe20008400000 */
[----:B------:R3:W-:Y:S01]  /*dce0*/  @!P5 STG.E.U8 desc[UR18][R24.64+0xb8], R13 ;  /* 0x0000b80d1800d986 */ /* 0x0007e2000c101112 */
[----:B------:R-:W-:Y:S01]  /*dcf0*/  ISETP.LT.OR P5, PT, R35, 0xc1, !P1 ;  /* 0x000000c12300780c */ /* 0x000fe20004fa1670 */
[----:B------:R-:W-:Y:S01]  /*dd00*/  FMUL R0, R0, UR20 ;  /* 0x0000001400007c20 */ /* 0x000fe20008400000 */
[----:B0-----:R-:W-:Y:S01]  /*dd10*/  F2FP.SATFINITE.E4M3.F32.PACK_AB_MERGE_C R11, RZ, R6, RZ ;  /* 0x00000006ff0b723e */ /* 0x001fe200048070ff */
[----:B------:R-:W2:Y:S01]  /*dd20*/  LDL.LU R225, [R1+0x1c] ;  /* 0x00001c0001e17983 */ /* 0x000ea20000300800 */
[----:B------:R-:W-:-:S03]  /*dd30*/  F2FP.SATFINITE.E4M3.F32.PACK_AB_MERGE_C R5, RZ, R5, RZ ;  /* 0x00000005ff05723e */ /* 0x000fc600048070ff */
[----:B------:R0:W-:Y:S01]  /*dd40*/  @!P6 STG.E.U8 desc[UR18][R24.64+0xb9], R7 ;  /* 0x0000b9071800e986 */ /* 0x0001e2000c101112 */
[----:B-1----:R-:W-:Y:S01]  /*dd50*/  F2FP.SATFINITE.E4M3.F32.PACK_AB_MERGE_C R9, RZ, R4, RZ ;  /* 0x00000004ff09723e */ /* 0x002fe200048070ff */
[----:B------:R-:W-:Y:S01]  /*dd60*/  FMUL R4, R227, UR20 ;  /* 0x00000014e3047c20 */ /* 0x000fe20008400000 */
[C---:B------:R-:W-:Y:S01]  /*dd70*/  ISETP.LT.OR P6, PT, R35.reuse, 0xc2, !P1 ;  /* 0x000000c22300780c */ /* 0x040fe20004fc1670 */
[----:B------:R-:W-:Y:S01]  /*dd80*/  @!P3 STG.E.U8 desc[UR18][R26.64+0xb8], R11 ;  /* 0x0000b80b1a00b986 */ /* 0x000fe2000c101112 */
[----:B---3--:R-:W-:Y:S01]  /*dd90*/  F2FP.SATFINITE.E4M3.F32.PACK_AB_MERGE_C R13, RZ, R2, RZ ;  /* 0x00000002ff0d723e */ /* 0x008fe200048070ff */
[----:B----4-:R-:W-:Y:S01]  /*dda0*/  FMUL R2, R224, UR20 ;  /* 0x00000014e0027c20 */ /* 0x010fe20008400000 */
[----:B------:R-:W-:Y:S01]  /*ddb0*/  ISETP.LT.OR P3, PT, R35, 0xc1, !P0 ;  /* 0x000000c12300780c */ /* 0x000fe20004761670 */
[----:B------:R-:W3:Y:S01]  /*ddc0*/  LDL.LU R224, [R1+0x20] ;  /* 0x0000200001e07983 */ /* 0x000ee20000300800 */
[----:B0-----:R-:W-:Y:S01]  /*ddd0*/  F2FP.SATFINITE.E4M3.F32.PACK_AB_MERGE_C R7, RZ, R3, RZ ;  /* 0x00000003ff07723e */ /* 0x001fe200048070ff */
[----:B------:R-:W-:-:S02]  /*dde0*/  FMUL R3, R226, UR20 ;  /* 0x00000014e2037c20 */ /* 0x000fc40008400000 */
[----:B------:R0:W-:Y:S01]  /*ddf0*/  @!P4 STG.E.U8 desc[UR18][R26.64+0xb9], R5 ;  /* 0x0000b9051a00c986 */ /* 0x0001e2000c101112 */
[----:B------:R-:W-:-:S03]  /*de00*/  ISETP.LT.OR P4, PT, R35, 0xc2, !P0 ;  /* 0x000000c22300780c */ /* 0x000fc60004781670 */
[----:B------:R-:W4:Y:S04]  /*de10*/  LDL.LU R226, [R1+0x24] ;  /* 0x0000240001e27983 */ /* 0x000f280000300800 */
[----:B------:R-:W4:Y:S04]  /*de20*/  LDL.LU R227, [R1+0x28] ;  /* 0x0000280001e37983 */ /* 0x000f280000300800 */
[----:B------:R-:W-:Y:S01]  /*de30*/  @!P5 STG.E.U8 desc[UR18][R24.64+0xc0], R9 ;  /* 0x0000c0091800d986 */ /* 0x000fe2000c101112 */
[C---:B------:R-:W-:Y:S02]  /*de40*/  ISETP.LT.OR P5, PT, R35.reuse, 0xc9, !P1 ;  /* 0x000000c92300780c */ /* 0x040fe40004fa1670 */
[----:B0-----:R-:W-:Y:S01]  /*de50*/  F2FP.SATFINITE.E4M3.F32.PACK_AB_MERGE_C R5, RZ, R0, RZ ;  /* 0x00000000ff05723e */ /* 0x001fe200048070ff */
[----:B------:R0:W-:Y:S01]  /*de60*/  @!P6 STG.E.U8 desc[UR18][R24.64+0xc1], R7 ;  /* 0x0000c1071800e986 */ /* 0x0001e2000c101112 */
[----:B------:R-:W-:-:S03]  /*de70*/  ISETP.LT.OR P6, PT, R35, 0xca, !P1 ;  /* 0x000000ca2300780c */ /* 0x000fc60004fc1670 */
[----:B------:R-:W-:Y:S01]  /*de80*/  @!P3 STG.E.U8 desc[UR18][R26.64+0xc0], R13 ;  /* 0x0000c00d1a00b986 */ /* 0x000fe2000c101112 */
[----:B------:R-:W-:-:S03]  /*de90*/  ISETP.LT.OR P3, PT, R35, 0xc9, !P0 ;  /* 0x000000c92300780c */ /* 0x000fc60004761670 */
[----:B------:R1:W-:Y:S01]  /*dea0*/  @!P4 STG.E.U8 desc[UR18][R26.64+0xc1], R5 ;  /* 0x0000c1051a00c986 */ /* 0x0003e2000c101112 */
[----:B0-----:R-:W-:Y:S02]  /*deb0*/  F2FP.SATFINITE.E4M3.F32.PACK_AB_MERGE_C R7, RZ, R2, RZ ;  /* 0x00000002ff07723e */ /* 0x001fe400048070ff */
[----:B------:R-:W-:-:S03]  /*dec0*/  ISETP.LT.OR P4, PT, R35, 0xca, !P0 ;  /* 0x000000ca2300780c */ /* 0x000fc60004781670 */
[----:B------:R0:W-:Y:S01]  /*ded0*/  @!P5 STG.E.U8 desc[UR18][R24.64+0xc8], R7 ;  /* 0x0000c8071800d986 */ /* 0x0001e2000c101112 */
[----:B------:R-:W-:Y:S02]  /*dee0*/  ISETP.LT.OR P5, PT, R35, 0xd1, !P1 ;  /* 0x000000d12300780c */ /* 0x000fe40004fa1670 */
[----:B------:R-:W-:Y:S02]  /*def0*/  F2FP.SATFINITE.E4M3.F32.PACK_AB_MERGE_C R9, RZ, R3, RZ ;  /* 0x00000003ff09723e */ /* 0x000fe400048070ff */
[----:B------:R-:W-:-:S03]  /*df00*/  F2FP.SATFINITE.E4M3.F32.PACK_AB_MERGE_C R11, RZ, R4, RZ ;  /* 0x00000004ff0b723e */ /* 0x000fc600048070ff */
[----:B------:R0:W-:Y:S04]  /*df10*/  @!P6 STG.E.U8 desc[UR18][R24.64+0xc9], R9 ;  /* 0x0000c9091800e986 */ /* 0x0001e8000c101112 */
[----:B------:R-:W-:Y:S01]  /*df20*/  @!P3 STG.E.U8 desc[UR18][R26.64+0xc8], R11 ;  /* 0x0000c80b1a00b986 */ /* 0x000fe2000c101112 */
[----:B--2---:R-:W-:Y:S01]  /*df30*/  FMUL R2, R220, UR20 ;  /* 0x00000014dc027c20 */ /* 0x004fe20008400000 */
[----:B------:R-:W-:Y:S02]  /*df40*/  FMUL R0, R221, UR20 ;  /* 0x00000014dd007c20 */ /* 0x000fe40008400000 */
[----:B------:R-:W2:Y:S03]  /*df50*/  LDL.LU R221, [R1+0x2c] ;  /* 0x00002c0001dd7983 */ /* 0x000ea60000300800 */
[----:B-1----:R-:W-:Y:S01]  /*df60*/  F2FP.SATFINITE.E4M3.F32.PACK_AB_MERGE_C R5, RZ, R0, RZ ;  /* 0x00000000ff05723e */ /* 0x002fe200048070ff */
[----:B------:R-:W2:Y:S01]  /*df70*/  LDL.LU R220, [R1+0x30] ;  /* 0x0000300001dc7983 */ /* 0x000ea20000300800 */
[----:B------:R-:W-:Y:S01]  /*df80*/  FMUL R0, R223, UR20 ;  /* 0x00000014df007c20 */ /* 0x000fe20008400000 */
[----:B------:R-:W-:Y:S01]  /*df90*/  FMUL R3, R222, UR20 ;  /* 0x00000014de037c20 */ /* 0x000fe20008400000 */
[----:B0-----:R-:W-:Y:S01]  /*dfa0*/  F2FP.SATFINITE.E4M3.F32.PACK_AB_MERGE_C R7, RZ, R2, RZ ;  /* 0x00000002ff07723e */ /* 0x001fe200048070ff */
[----:B------:R-:W2:Y:S02]  /*dfb0*/  LDL.LU R222, [R1+0x34] ;  /* 0x0000340001de7983 */ /* 0x000ea40000300800 */
[----:B------:R-:W-:-:S02]  /*dfc0*/  F2FP.SATFINITE.E4M3.F32.PACK_AB_MERGE_C R13, RZ, R0, RZ ;  /* 0x00000000ff0d723e */ /* 0x000fc400048070ff */
[----:B------:R-:W2:Y:S01]  /*dfd0*/  LDL.LU R223, [R1+0x38] ;  /* 0x0000380001df7983 */ /* 0x000ea20000300800 */
[----:B------:R-:W-:Y:S01]  /*dfe0*/  F2FP.SATFINITE.E4M3.F32.PACK_AB_MERGE_C R9, RZ, R3, RZ ;  /* 0x00000003ff09723e */ /* 0x000fe200048070ff */
[----:B------:R-:W-:Y:S02]  /*dff0*/  FMUL R2, R225, UR20 ;  /* 0x00000014e1027c20 */ /* 0x000fe40008400000 */
[----:B------:R-:W2:Y:S04]  /*e000*/  LDL.LU R225, [R1+0x3c] ;  /* 0x00003c0001e17983 */ /* 0x000ea80000300800 */
[----:B------:R-:W-:Y:S01]  /*e010*/  @!P4 STG.E.U8 desc[UR18][R26.64+0xc9], R5 ;  /* 0x0000c9051a00c986 */ /* 0x000fe2000c101112 */
[----:B---3--:R-:W-:-:S03]  /*e020*/  FMUL R0, R224, UR20 ;  /* 0x00000014e0007c20 */ /* 0x008fc60008400000 */
[----:B------:R0:W-:Y:S04]  /*e030*/  @!P5 STG.E.U8 desc[UR18][R24.64+0xd0], R7 ;  /* 0x0000d0071800d986 */ /* 0x0001e8000c101112 */
[----:B------:R-:W3:Y:S01]  /*e040*/  LDL.LU R224, [R1+0x40] ;  /* 0x0000400001e07983 */ /* 0x000ee20000300800 */
[----:B----4-:R-:W-:-:S03]  /*e050*/  FMUL R3, R226, UR20 ;  /* 0x00000014e2037c20 */ /* 0x010fc60008400000 */
[----:B------:R-:W4:Y:S01]  /*e060*/  LDL.LU R226, [R1+0x44] ;  /* 0x0000440001e27983 */ /* 0x000f220000300800 */
[----:B0-----:R-:W-:Y:S01]  /*e070*/  F2FP.SATFINITE.E4M3.F32.PACK_AB_MERGE_C R7, RZ, R0, RZ ;  /* 0x00000000ff07723e */ /* 0x001fe200048070ff */
[----:B------:R-:W-:Y:S02]  /*e080*/  FMUL R0, R227, UR20 ;  /* 0x00000014e3007c20 */ /* 0x000fe40008400000 */
[----:B------:R-:W4:Y:S01]  /*e090*/  LDL.LU R227, [R1+0x48] ;  /* 0x0000480001e37983 */ /* 0x000f220000300800 */
[C---:B------:R-:W-:Y:S02]  /*e0a0*/  ISETP.LT.OR P6, PT, R35.reuse, 0xd2, !P1 ;  /* 0x000000d22300780c */ /* 0x040fe40004fc1670 */
[C---:B------:R-:W-:Y:S01]  /*e0b0*/  ISETP.LT.OR P4, PT, R35.reuse, 0xd2, !P0 ;  /* 0x000000d22300780c */ /* 0x040fe20004781670 */
[----:B------:R-:W4:Y:S01]  /*e0c0*/  LDL.LU R219, [R1+0x4c] ;  /* 0x00004c0001db7983 */ /* 0x000f220000300800 */
[----:B------:R-:W-:Y:S02]  /*e0d0*/  F2FP.SATFINITE.E4M3.F32.PACK_AB_MERGE_C R5, RZ, R2, RZ ;  /* 0x00000002ff05723e */ /* 0x000fe400048070ff */
[----:B------:R-:W-:-:S02]  /*e0e0*/  ISETP.LT.OR P3, PT, R35, 0xd1, !P0 ;  /* 0x000000d12300780c */ /* 0x000fc40004761670 */
[----:B------:R-:W-:Y:S02]  /*e0f0*/  ISETP.LT.OR P5, PT, R35, 0xd9, !P1 ;  /* 0x000000d92300780c */ /* 0x000fe40004fa1670 */
[----:B------:R-:W-:-:S03]  /*e100*/  F2FP.SATFINITE.E4M3.F32.PACK_AB_MERGE_C R11, RZ, R0, RZ ;  /* 0x00000000ff0b723e */ /* 0x000fc600048070ff */
[----:B------:R0:W-:Y:S01]  /*e110*/  @!P6 STG.E.U8 desc[UR18][R24.64+0xd1], R9 ;  /* 0x0000d1091800e986 */ /* 0x0001e2000c101112 */
[----:B------:R-:W-:-:S03]  /*e120*/  ISETP.LT.OR P6, PT, R35, 0xda, !P1 ;  /* 0x000000da2300780c */ /* 0x000fc60004fc1670 */
[----:B------:R1:W-:Y:S01]  /*e130*/  @!P4 STG.E.U8 desc[UR18][R26.64+0xd1], R5 ;  /* 0x0000d1051a00c986 */ /* 0x0003e2000c101112 */
[----:B------:R-:W-:-:S03]  /*e140*/  ISETP.LT.OR P4, PT, R35, 0xda, !P0 ;  /* 0x000000da2300780c */ /* 0x000fc60004781670 */
[----:B------:R-:W-:Y:S01]  /*e150*/  @!P3 STG.E.U8 desc[UR18][R26.64+0xd0], R13 ;  /* 0x0000d00d1a00b986 */ /* 0x000fe2000c101112 */
[----:B0-----:R-:W-:-:S03]  /*e160*/  F2FP.SATFINITE.E4M3.F32.PACK_AB_MERGE_C R9, RZ, R3, RZ ;  /* 0x00000003ff09723e */ /* 0x001fc600048070ff */
[----:B------:R0:W-:Y:S04]  /*e170*/  @!P5 STG.E.U8 desc[UR18][R24.64+0xd8], R7 ;  /* 0x0000d8071800d986 */ /* 0x0001e8000c101112 */
[----:B------:R0:W-:Y:S01]  /*e180*/  @!P6 STG.E.U8 desc[UR18][R24.64+0xd9], R9 ;  /* 0x0000d9091800e986 */ /* 0x0001e2000c101112 */
[----:B--2---:R-:W-:-:S03]  /*e190*/  FMUL R0, R221, UR20 ;  /* 0x00000014dd007c20 */ /* 0x004fc60008400000 */
[----:B------:R-:W2:Y:S01]  /*e1a0*/  LDL.LU R221, [R1+0x50] ;  /* 0x0000500001dd7983 */ /* 0x000ea20000300800 */
[----:B------:R-:W-:-:S03]  /*e1b0*/  FMUL R2, R220, UR20 ;  /* 0x00000014dc027c20 */ /* 0x000fc60008400000 */
[----:B------:R-:W2:Y:S01]  /*e1c0*/  LDL.LU R220, [R1+0x54] ;  /* 0x0000540001dc7983 */ /* 0x000ea20000300800 */
[----:B-1----:R-:W-:Y:S01]  /*e1d0*/  F2FP.SATFINITE.E4M3.F32.PACK_AB_MERGE_C R5, RZ, R0, RZ ;  /* 0x00000000ff05723e */ /* 0x002fe200048070ff */
[----:B------:R-:W-:Y:S02]  /*e1e0*/  FMUL R3, R222, UR20 ;  /* 0x00000014de037c20 */ /* 0x000fe40008400000 */
[----:B------:R-:W2:Y:S01]  /*e1f0*/  LDL.LU R222, [R1+0x58] ;  /* 0x0000580001de7983 */ /* 0x000ea20000300800 */
[----:B0-----:R-:W-:Y:S01]  /*e200*/  F2FP.SATFINITE.E4M3.F32.PACK_AB_MERGE_C R7, RZ, R2, RZ ;  /* 0x00000002ff07723e */ /* 0x001fe200048070ff */
[----:B------:R-:W-:Y:S01]  /*e210*/  FMUL R4, R223, UR20 ;  /* 0x00000014df047c20 */ /* 0x000fe20008400000 */
[----:B------:R-:W-:Y:S01]  /*e220*/  F2FP.SATFINITE.E4M3.F32.PACK_AB_MERGE_C R9, RZ, R3, RZ ;  /* 0x00000003ff09723e */ /* 0x000fe200048070ff */
[----:B------:R-:W2:Y:S01]  /*e230*/  LDL.LU R223, [R1+0x5c] ;  /* 0x00005c0001df7983 */ /* 0x000ea20000300800 */
[----:B------:R-:W-:-:S03]  /*e240*/  FMUL R0, R225, UR20 ;  /* 0x00000014e1007c20 */ /* 0x000fc60008400000 */
[----:B------:R0:W-:Y:S04]  /*e250*/  @!P4 STG.E.U8 desc[UR18][R26.64+0xd9], R5 ;  /* 0x0000d9051a00c986 */ /* 0x0001e8000c101112 */
[----:B------:R-:W2:Y:S01]  /*e260*/  LDL.LU R225, [R1+0x60] ;  /* 0x0000600001e17983 */ /* 0x000ea20000300800 */
[----:B0-----:R-:W-:Y:S01]  /*e270*/  F2FP.SATFINITE.E4M3.F32.PACK_AB_MERGE_C R5, RZ, R0, RZ ;  /* 0x00000000ff05723e */ /* 0x001fe200048070ff */
[----:B---3--:R-:W-:Y:S02]  /*e280*/  FMUL R2, R224, UR20 ;  /* 0x00000014e0027c20 */ /* 0x008fe40008400000 */
[----:B------:R-:W3:Y:S01]  /*e290*/  LDL.LU R224, [R1+0x64] ;  /* 0x0000640001e07983 */ /* 0x000ee20000300800 */
[----:B----4-:R-:W-:-:S03]  /*e2a0*/  FMUL R3, R226, UR20 ;  /* 0x00000014e2037c20 */ /* 0x010fc60008400000 */
[----:B------:R-:W4:Y:S01]  /*e2b0*/  LDL.LU R226, [R1+0x68] ;  /* 0x0000680001e27983 */ /* 0x000f220000300800 */
[----:B------:R-:W-:-:S03]  /*e2c0*/  FMUL R0, R227, UR20 ;  /* 0x00000014e3007c20 */ /* 0x000fc60008400000 */
[----:B------:R-:W4:Y:S01]  /*e2d0*/  LDL.LU R227, [R1+0x6c] ;  /* 0x00006c0001e37983 */ /* 0x000f220000300800 */
[C---:B------:R-:W-:Y:S02]  /*e2e0*/  ISETP.LT.OR P3, PT, R35.reuse, 0xd9, !P0 ;  /* 0x000000d92300780c */ /* 0x040fe40004761670 */
[C---:B------:R-:W-:Y:S02]  /*e2f0*/  ISETP.LT.OR P5, PT, R35.reuse, 0xe1, !P1 ;  /* 0x000000e12300780c */ /* 0x040fe40004fa1670 */
[C---:B------:R-:W-:Y:S02]  /*e300*/  ISETP.LT.OR P6, PT, R35.reuse, 0xe2, !P1 ;  /* 0x000000e22300780c */ /* 0x040fe40004fc1670 */
[----:B------:R-:W-:-:S07]  /*e310*/  ISETP.LT.OR P4, PT, R35, 0xe2, !P0 ;  /* 0x000000e22300780c */ /* 0x000fce0004781670 */
[----:B------:R-:W-:Y:S01]  /*e320*/  @!P3 STG.E.U8 desc[UR18][R26.64+0xd8], R11 ;  /* 0x0000d80b1a00b986 */ /* 0x000fe2000c101112 */
[----:B------:R-:W-:-:S03]  /*e330*/  ISETP.LT.OR P3, PT, R35, 0xe1, !P0 ;  /* 0x000000e12300780c */ /* 0x000fc60004761670 */
[----:B------:R0:W-:Y:S01]  /*e340*/  @!P5 STG.E.U8 desc[UR18][R24.64+0xe0], R7 ;  /* 0x0000e0071800d986 */ /* 0x0001e2000c101112 */
[----:B------:R-:W-:-:S03]  /*e350*/  ISETP.LT.OR P5, PT, R35, 0xe9, !P1 ;  /* 0x000000e92300780c */ /* 0x000fc60004fa1670 */
[----:B------:R1:W-:Y:S01]  /*e360*/  @!P6 STG.E.U8 desc[UR18][R24.64+0xe1], R9 ;  /* 0x0000e1091800e986 */ /* 0x0003e2000c101112 */
[----:B------:R-:W-:Y:S02]  /*e370*/  ISETP.LT.OR P6, PT, R35, 0xea, !P1 ;  /* 0x000000ea2300780c */ /* 0x000fe40004fc1670 */
[----:B------:R-:W-:Y:S01]  /*e380*/  F2FP.SATFINITE.E4M3.F32.PACK_AB_MERGE_C R13, RZ, R4, RZ ;  /* 0x00000004ff0d723e */ /* 0x000fe200048070ff */
[----:B------:R1:W-:Y:S01]  /*e390*/  @!P4 STG.E.U8 desc[UR18][R26.64+0xe1], R5 ;  /* 0x0000e1051a00c986 */ /* 0x0003e2000c101112 */
[----:B0-----:R-:W-:-:S03]  /*e3a0*/  F2FP.SATFINITE.E4M3.F32.PACK_AB_MERGE_C R7, RZ, R2, RZ ;  /* 0x00000002ff07723e */ /* 0x001fc600048070ff */
[----:B------:R-:W-:Y:S01]  /*e3b0*/  @!P3 STG.E.U8 desc[UR18][R26.64+0xe0], R13 ;  /* 0x0000e00d1a00b986 */ /* 0x000fe2000c101112 */
[----:B-1----:R-:W-:-:S03]  /*e3c0*/  F2FP.SATFINITE.E4M3.F32.PACK_AB_MERGE_C R9, RZ, R3, RZ ;  /* 0x00000003ff09723e */ /* 0x002fc600048070ff */
[----:B------:R0:W-:Y:S01]  /*e3d0*/  @!P5 STG.E.U8 desc[UR18][R24.64+0xe8], R7 ;  /* 0x0000e8071800d986 */ /* 0x0001e2000c101112 */
[C---:B------:R-:W-:Y:S02]  /*e3e0*/  ISETP.LT.OR P3, PT, R35.reuse, 0xe9, !P0 ;  /* 0x000000e92300780c */ /* 0x040fe40004761670 */
[C---:B------:R-:W-:Y:S01]  /*e3f0*/  ISETP.LT.OR P4, PT, R35.reuse, 0xea, !P0 ;  /* 0x000000ea2300780c */ /* 0x040fe20004781670 */
[----:B------:R1:W-:Y:S01]  /*e400*/  @!P6 STG.E.U8 desc[UR18][R24.64+0xe9], R9 ;  /* 0x0000e9091800e986 */ /* 0x0003e2000c101112 */
[----:B------:R-:W-:Y:S01]  /*e410*/  ISETP.LT.OR P5, PT, R35, 0xf1, !P1 ;  /* 0x000000f12300780c */ /* 0x000fe20004fa1670 */
[----:B------:R-:W-:Y:S01]  /*e420*/  FMUL R2, R219, UR20 ;  /* 0x00000014db027c20 */ /* 0x000fe20008400000 */
[----:B------:R-:W-:Y:S02]  /*e430*/  ISETP.LT.OR P6, PT, R35, 0xf2, !P1 ;  /* 0x000000f22300780c */ /* 0x000fe40004fc1670 */
[----:B------:R-:W-:Y:S02]  /*e440*/  F2FP.SATFINITE.E4M3.F32.PACK_AB_MERGE_C R11, RZ, R0, RZ ;  /* 0x00000000ff0b723e */ /* 0x000fe400048070ff */
[----:B------:R-:W-:-:S03]  /*e450*/  F2FP.SATFINITE.E4M3.F32.PACK_AB_MERGE_C R5, RZ, R2, RZ ;  /* 0x00000002ff05723e */ /* 0x000fc600048070ff */
[----:B------:R-:W-:Y:S01]  /*e460*/  @!P3 STG.E.U8 desc[UR18][R26.64+0xe8], R11 ;  /* 0x0000e80b1a00b986 */ /* 0x000fe2000c101112 */
[----:B------:R-:W-:-:S03]  /*e470*/  ISETP.LT.OR P3, PT, R35, 0xf1, !P0 ;  /* 0x000000f12300780c */ /* 0x000fc60004761670 */
[----:B------:R-:W-:Y:S01]  /*e480*/  @!P4 STG.E.U8 desc[UR18][R26.64+0xe9], R5 ;  /* 0x0000e9051a00c986 */ /* 0x000fe2000c101112 */
[C---:B------:R-:W-:Y:S02]  /*e490*/  ISETP.LT.OR P4, PT, R35.reuse, 0xf9, !P1 ;  /* 0x000000f92300780c */ /* 0x040fe40004f81670 */
[----:B------:R-:W-:Y:S01]  /*e4a0*/  ISETP.LT.OR P1, PT, R35, 0xfa, !P1 ;  /* 0x000000fa2300780c */ /* 0x000fe20004f21670 */
[----:B--2---:R-:W-:Y:S01]  /*e4b0*/  FMUL R0, R221, UR20 ;  /* 0x00000014dd007c20 */ /* 0x004fe20008400000 */
[----:B------:R-:W-:-:S04]  /*e4c0*/  FMUL R3, R220, UR20 ;  /* 0x00000014dc037c20 */ /* 0x000fc80008400000 */
[----:B0-----:R-:W-:Y:S02]  /*e4d0*/  F2FP.SATFINITE.E4M3.F32.PACK_AB_MERGE_C R7, RZ, R0, RZ ;  /* 0x00000000ff07723e */ /* 0x001fe400048070ff */
[----:B-1----:R-:W-:Y:S01]  /*e4e0*/  F2FP.SATFINITE.E4M3.F32.PACK_AB_MERGE_C R9, RZ, R3, RZ ;  /* 0x00000003ff09723e */ /* 0x002fe200048070ff */
[----:B------:R-:W-:Y:S02]  /*e4f0*/  FMUL R0, R222, UR20 ;  /* 0x00000014de007c20 */ /* 0x000fe40008400000 */
[----:B------:R0:W-:Y:S01]  /*e500*/  @!P5 STG.E.U8 desc[UR18][R24.64+0xf0], R7 ;  /* 0x0000f0071800d986 */ /* 0x0001e2000c101112 */
[----:B------:R-:W-:-:S03]  /*e510*/  ISETP.LT.OR P5, PT, R35, 0xf2, !P0 ;  /* 0x000000f22300780c */ /* 0x000fc600047a1670 */
[----:B------:R1:W-:Y:S01]  /*e520*/  @!P6 STG.E.U8 desc[UR18][R24.64+0xf1], R9 ;  /* 0x0000f1091800e986 */ /* 0x0003e2000c101112 */
[----:B------:R-:W-:Y:S02]  /*e530*/  ISETP.LT.OR P6, PT, R35, 0xf9, !P0 ;  /* 0x000000f92300780c */ /* 0x000fe400047c1670 */
[----:B------:R-:W-:Y:S01]  /*e540*/  F2FP.SATFINITE.E4M3.F32.PACK_AB_MERGE_C R13, RZ, R0, RZ ;  /* 0x00000000ff0d723e */ /* 0x000fe200048070ff */
[----:B------:R-:W-:Y:S01]  /*e550*/  FMUL R0, R223, UR20 ;  /* 0x00000014df007c20 */ /* 0x000fe20008400000 */
[----:B------:R-:W-:Y:S01]  /*e560*/  ISETP.LT.OR P0, PT, R35, 0xfa, !P0 ;  /* 0x000000fa2300780c */ /* 0x000fe20004701670 */
[----:B------:R-:W-:-:S03]  /*e570*/  FMUL R2, R225, UR20 ;  /* 0x00000014e1027c20 */ /* 0x000fc60008400000 */
[----:B0-----:R-:W-:Y:S02]  /*e580*/  F2FP.SATFINITE.E4M3.F32.PACK_AB_MERGE_C R7, RZ, R0, RZ ;  /* 0x00000000ff07723e */ /* 0x001fe400048070ff */
[----:B-1----:R-:W-:Y:S01]  /*e590*/  F2FP.SATFINITE.E4M3.F32.PACK_AB_MERGE_C R9, RZ, R2, RZ ;  /* 0x00000002ff09723e */ /* 0x002fe200048070ff */
[----:B---3--:R-:W-:Y:S01]  /*e5a0*/  FMUL R3, R224, UR20 ;  /* 0x00000014e0037c20 */ /* 0x008fe20008400000 */
[----:B----4-:R-:W-:Y:S01]  /*e5b0*/  FMUL R4, R226, UR20 ;  /* 0x00000014e2047c20 */ /* 0x010fe20008400000 */
[----:B------:R-:W-:-:S03]  /*e5c0*/  FMUL R5, R227, UR20 ;  /* 0x00000014e3057c20 */ /* 0x000fc60008400000 */
[----:B------:R-:W-:Y:S02]  /*e5d0*/  F2FP.SATFINITE.E4M3.F32.PACK_AB_MERGE_C R3, RZ, R3, RZ ;  /* 0x00000003ff03723e */ /* 0x000fe400048070ff */
[----:B------:R-:W-:Y:S02]  /*e5e0*/  F2FP.SATFINITE.E4M3.F32.PACK_AB_MERGE_C R11, RZ, R4, RZ ;  /* 0x00000004ff0b723e */ /* 0x000fe400048070ff */
[----:B------:R-:W-:Y:S01]  /*e5f0*/  F2FP.SATFINITE.E4M3.F32.PACK_AB_MERGE_C R5, RZ, R5, RZ ;  /* 0x00000005ff05723e */ /* 0x000fe200048070ff */
[----:B------:R0:W-:Y:S04]  /*e600*/  @!P3 STG.E.U8 desc[UR18][R26.64+0xf0], R13 ;  /* 0x0000f00d1a00b986 */ /* 0x0001e8000c101112 */
[----:B------:R0:W-:Y:S04]  /*e610*/  @!P5 STG.E.U8 desc[UR18][R26.64+0xf1], R7 ;  /* 0x0000f1071a00d986 */ /* 0x0001e8000c101112 */
[----:B------:R0:W-:Y:S04]  /*e620*/  @!P4 STG.E.U8 desc[UR18][R24.64+0xf8], R9 ;  /* 0x0000f8091800c986 */ /* 0x0001e8000c101112 */
[----:B------:R0:W-:Y:S04]  /*e630*/  @!P1 STG.E.U8 desc[UR18][R24.64+0xf9], R3 ;  /* 0x0000f90318009986 */ /* 0x0001e8000c101112 */
[----:B------:R0:W-:Y:S04]  /*e640*/  @!P6 STG.E.U8 desc[UR18][R26.64+0xf8], R11 ;  /* 0x0000f80b1a00e986 */ /* 0x0001e8000c101112 */
[----:B------:R0:W-:Y:S02]  /*e650*/  @!P0 STG.E.U8 desc[UR18][R26.64+0xf9], R5 ;  /* 0x0000f9051a008986 */ /* 0x0001e4000c101112 */
.L_x_295:
[----:B------:R-:W-:Y:S05]  /*e660*/  BSYNC B0 ;  /* 0x0000000000007941 */ /* 0x000fea0003800000 */
.L_x_37:
[----:B0----5:R-:W2:Y:S04]  /*e670*/  LDL.LU R3, [R1+0x78] ;  /* 0x0000780001037983 */ /* 0x021ea80000300800 */
[----:B------:R-:W2:Y:S01]  /*e680*/  LDL.LU R2, [R1+0x7c] ;  /* 0x00007c0001027983 */ /* 0x000ea20000300800 */
[----:B------:R-:W-:Y:S01]  /*e690*/  ULDC UR6, c[0x0][0xc] ;  /* 0x0000030000067ab9 */ /* 0x000fe20000000800 */
[----:B------:R-:W-:Y:S01]  /*e6a0*/  ULDC UR7, c[0x0][0x10] ;  /* 0x0000040000077ab9 */ /* 0x000fe20000000800 */
[----:B------:R-:W2:Y:S01]  /*e6b0*/  LDC R5, c[0x0][0x14] ;  /* 0x00000500ff057b82 */ /* 0x000ea20000000800 */
[----:B------:R-:W-:Y:S01]  /*e6c0*/  UIMAD.WIDE.U32 UR6, UR6, UR7, URZ ;  /* 0x00000007060672a5 */ /* 0x000fe2000f8e003f */
[----:B------:R-:W-:Y:S01]  /*e6d0*/  PRMT R0, RZ, 0x7610, R0 ;  /* 0x00007610ff007816 */ /* 0x000fe20000000000 */
[----:B------:R-:W-:-:S04]  /*e6e0*/  UMOV UR22, 0xffffffff ;  /* 0xffffffff00167882 */ /* 0x000fc80000000000 */
[----:B--2---:R-:W-:-:S04]  /*e6f0*/  IMAD.WIDE.U32 R2, R5, UR6, R2 ;  /* 0x0000000605027c25 */ /* 0x004fc8000f8e0002 */
[----:B------:R-:W-:Y:S01]  /*e700*/  IMAD R5, R5, UR7, RZ ;  /* 0x0000000705057c24 */ /* 0x000fe2000f8e02ff */
[----:B------:R-:W-:Y:S01]  /*e710*/  ULDC.64 UR6, c[0x0][0x650] ;  /* 0x0001940000067ab9 */ /* 0x000fe20000000a00 */
[----:B------:R-:W-:Y:S01]  /*e720*/  IMAD.MOV.U32 R19, RZ, RZ, R2 ;  /* 0x000000ffff137224 */ /* 0x000fe200078e0002 */
[----:B------:R-:W-:Y:S01]  /*e730*/  ISETP.GE.U32.AND P0, PT, R2, UR6, PT ;  /* 0x0000000602007c0c */ /* 0x000fe2000bf06070 */
[----:B------:R-:W-:Y:S02]  /*e740*/  IMAD.IADD R22, R3, 0x1, R5 ;  /* 0x0000000103167824 */ /* 0x000fe400078e0205 */
[----:B------:R-:W-:-:S03]  /*e750*/  IMAD.MOV.U32 R2, RZ, RZ, -0x1 ;  /* 0xffffffffff027424 */ /* 0x000fc600078e00ff */
[----:B------:R0:W-:Y:S01]  /*e760*/  STL [R1+0x78], R22 ;  /* 0x0000781601007387 */ /* 0x0001e20000100800 */
[----:B------:R-:W-:-:S03]  /*e770*/  ISETP.GE.U32.AND.EX P0, PT, R22, UR7, PT, P0 ;  /* 0x0000000716007c0c */ /* 0x000fc6000bf06100 */
[----:B------:R0:W-:Y:S04]  /*e780*/  STL [R1+0x7c], R19 ;  /* 0x00007c1301007387 */ /* 0x0001e80000100800 */
[----:B------:R0:W-:Y:S06]  /*e790*/  STL [R1+0x80], R2 ;  /* 0x0000800201007387 */ /* 0x0001ec0000100800 */
[----:B------:R-:W-:Y:S05]  /*e7a0*/  @P0 BRA `(.L_x_296) ;  /* 0x00000004006c0947 */ /* 0x000fea0003800000 */
[----:B------:R-:W2:Y:S01]  /*e7b0*/  S2R R14, SR_CTAID.X ;  /* 0x00000000000e7919 */ /* 0x000ea20000002500 */
[----:B------:R-:W5:Y:S01]  /*e7c0*/  LDC.64 R8, c[0x0][0x628] ;  /* 0x00018a00ff087b82 */ /* 0x000f620000000a00 */
[----:B------:R-:W-:Y:S01]  /*e7d0*/  ULDC UR6, c[0x0][0x150] ;  /* 0x0000540000067ab9 */ /* 0x000fe20000000800 */
[----:B------:R-:W-:Y:S01]  /*e7e0*/  IMAD.MOV.U32 R6, RZ, RZ, R19 ;  /* 0x000000ffff067224 */ /* 0x000fe200078e0013 */
[----:B------:R-:W0:Y:S01]  /*e7f0*/  S2R R16, SR_CTAID.Y ;  /* 0x0000000000107919 */ /* 0x000e220000002600 */
[----:B------:R-:W-:-:S04]  /*e800*/  IMAD.MOV.U32 R7, RZ, RZ, R22 ;  /* 0x000000ffff077224 */ /* 0x000fc800078e0016 */
[----:B------:R-:W0:Y:S08]  /*e810*/  LDC R17, c[0x0][0x144] ;  /* 0x00005100ff117b82 */ /* 0x000e300000000800 */
[----:B------:R-:W0:Y:S08]  /*e820*/  LDC R10, c[0x0][0x630] ;  /* 0x00018c00ff0a7b82 */ /* 0x000e300000000800 */
[----:B------:R-:W0:Y:S01]  /*e830*/  LDC.64 R12, c[0x0][0x620] ;  /* 0x00018800ff0c7b82 */ /* 0x000e220000000a00 */
[----:B-----5:R-:W-:-:S04]  /*e840*/  ISETP.NE.U32.AND P0, PT, R8, RZ, PT ;  /* 0x000000ff0800720c */ /* 0x020fc80003f05070 */
[----:B------:R-:W-:Y:S02]  /*e850*/  ISETP.NE.AND.EX P0, PT, R9, RZ, PT, P0 ;  /* 0x000000ff0900720c */ /* 0x000fe40003f05300 */
[----:B--2---:R-:W-:-:S05]  /*e860*/  I2FP.F32.U32 R0, R14 ;  /* 0x0000000e00007245 */ /* 0x004fca0000201000 */
[----:B------:R-:W-:-:S04]  /*e870*/  FMUL R0, R0, UR6 ;  /* 0x0000000600007c20 */ /* 0x000fc80008400000 */
[----:B------:R2:W0:Y:S02]  /*e880*/  F2I.U32.TRUNC.NTZ R15, R0 ;  /* 0x00000000000f7305 */ /* 0x000424000020f000 */
[----:B------:R-:W-:Y:S05]  /*e890*/  @!P0 BRA `(.L_x_297) ;  /* 0x0000000000288947 */ /* 0x000fea0003800000 */
[----:B--2---:R-:W2:Y:S02]  /*e8a0*/  LDC R0, c[0x0][0x634] ;  /* 0x00018d00ff007b82 */ /* 0x004ea40000000800 */
[----:B--2---:R-:W-:-:S05]  /*e8b0*/  IADD3 R7, P0, R19, R0, RZ ;  /* 0x0000000013077210 */ /* 0x004fca0007f1e0ff */
[----:B------:R-:W-:-:S04]  /*e8c0*/  IMAD.X R11, RZ, RZ, R22, P0 ;  /* 0x000000ffff0b7224 */ /* 0x000fc800000e0616 */
[----:B0-----:R-:W-:-:S04]  /*e8d0*/  IMAD.WIDE.U32 R2, R11, R8, RZ ;  /* 0x000000080b027225 */ /* 0x001fc800078e00ff */
[----:B------:R-:W-:-:S04]  /*e8e0*/  IMAD.WIDE.U32 R4, P0, R7, R9, R2 ;  /* 0x0000000907047225 */ /* 0x000fc80007800002 */
[----:B------:R-:W-:-:S04]  /*e8f0*/  IMAD.WIDE.U32 R2, R7, R8, RZ ;  /* 0x0000000807027225 */ /* 0x000fc800078e00ff */
[----:B------:R-:W-:Y:S01]  /*e900*/  IMAD.X R7, RZ, RZ, RZ, P0 ;  /* 0x000000ffff077224 */ /* 0x000fe200000e06ff */
[----:B------:R-:W-:Y:S01]  /*e910*/  IADD3 RZ, P0, R3, R4, RZ ;  /* 0x0000000403ff7210 */ /* 0x000fe20007f1e0ff */
[----:B------:R-:W-:-:S04]  /*e920*/  IMAD.MOV.U32 R6, RZ, RZ, R5 ;  /* 0x000000ffff067224 */ /* 0x000fc800078e0005 */
[----:B------:R-:W-:-:S08]  /*e930*/  IMAD.WIDE.U32.X R6, R11, R9, R6, P0 ;  /* 0x000000090b067225 */ /* 0x000fd000000e0406 */
.L_x_297:
[-CC-:B0-----:R-:W-:Y:S01]  /*e940*/  SHF.R.U64 R24, R6, R10.reuse, R7.reuse ;  /* 0x0000000a06187219 */ /* 0x181fe20000001207 */
[----:B------:R-:W0:Y:S01]  /*e950*/  LDC.64 R20, c[0x0][0x640] ;  /* 0x00019000ff147b82 */ /* 0x000e220000000a00 */
[----:B--2---:R-:W-:Y:S01]  /*e960*/  SHF.R.U32.HI R0, RZ, R10, R7 ;  /* 0x0000000aff007219 */ /* 0x004fe20000011607 */
[----:B------:R-:W-:Y:S01]  /*e970*/  IMAD.MOV.U32 R2, RZ, RZ, R19 ;  /* 0x000000ffff027224 */ /* 0x000fe200078e0013 */
[----:B------:R-:W-:Y:S01]  /*e980*/  IADD3 R5, P0, RZ, -R24, RZ ;  /* 0x80000018ff057210 */ /* 0x000fe20007f1e0ff */
[----:B------:R-:W-:Y:S01]  /*e990*/  IMAD.MOV R15, RZ, RZ, -R15 ;  /* 0x000000ffff0f7224 */ /* 0x000fe200078e0a0f */
[----:B------:R-:W-:Y:S01]  /*e9a0*/  ULDC UR6, c[0x0][0x154] ;  /* 0x0000550000067ab9 */ /* 0x000fe20000000800 */
[----:B------:R-:W-:Y:S02]  /*e9b0*/  IMAD.MOV.U32 R7, RZ, RZ, 0x1 ;  /* 0x00000001ff077424 */ /* 0x000fe400078e00ff */
[----:B------:R-:W2:Y:S01]  /*e9c0*/  LDC R4, c[0x0][0x618] ;  /* 0x00018600ff047b82 */ /* 0x000ea20000000800 */
[----:B------:R-:W-:-:S02]  /*e9d0*/  IMAD.X R3, RZ, RZ, ~R0, P0 ;  /* 0x000000ffff037224 */ /* 0x000fc400000e0e00 */
[----:B------:R-:W-:Y:S02]  /*e9e0*/  IMAD R15, R17, R15, R14 ;  /* 0x0000000f110f7224 */ /* 0x000fe400078e020e */
[-C--:B------:R-:W-:Y:S02]  /*e9f0*/  IMAD R0, R3, R12.reuse, RZ ;  /* 0x0000000c03007224 */ /* 0x080fe400078e02ff */
[----:B------:R-:W-:Y:S01]  /*ea00*/  IMAD.MOV.U32 R3, RZ, RZ, R22 ;  /* 0x000000ffff037224 */ /* 0x000fe200078e0016 */
[----:B------:R-:W5:Y:S01]  /*ea10*/  LDC R6, c[0x0][0x608] ;  /* 0x00018200ff067b82 */ /* 0x000f620000000800 */
[----:B------:R-:W-:-:S04]  /*ea20*/  IMAD.WIDE.U32 R2, R5, R12, R2 ;  /* 0x0000000c05027225 */ /* 0x000fc800078e0002 */
[----:B------:R-:W-:-:S03]  /*ea30*/  IMAD R5, R5, R13, R0 ;  /* 0x0000000d05057224 */ /* 0x000fc600078e0200 */
[----:B------:R-:W1:Y:S01]  /*ea40*/  LDC R18, c[0x0][0x658] ;  /* 0x00019600ff127b82 */ /* 0x000e620000000800 */
[----:B------:R-:W-:Y:S01]  /*ea50*/  I2FP.F32.U32 R0, R16 ;  /* 0x0000001000007245 */ /* 0x000fe20000201000 */
[----:B------:R-:W-:Y:S01]  /*ea60*/  IMAD.IADD R3, R3, 0x1, R5 ;  /* 0x0000000103037824 */ /* 0x000fe200078e0205 */
[----:B0-----:R-:W-:Y:S01]  /*ea70*/  ISETP.NE.U32.AND P0, PT, R20, RZ, PT ;  /* 0x000000ff1400720c */ /* 0x001fe20003f05070 */
[----:B------:R-:W-:Y:S02]  /*ea80*/  IMAD.MOV.U32 R5, RZ, RZ, -0x1 ;  /* 0xffffffffff057424 */ /* 0x000fe400078e00ff */
[----:B------:R-:W-:Y:S02]  /*ea90*/  FMUL R0, R0, UR6 ;  /* 0x0000000600007c20 */ /* 0x000fe40008400000 */
[----:B------:R-:W0:Y:S01]  /*eaa0*/  LDC R13, c[0x0][0x148] ;  /* 0x00005200ff0d7b82 */ /* 0x000e220000000800 */
[----:B--2---:R-:W-:Y:S01]  /*eab0*/  SHF.R.U64 R10, R2, R4, R3 ;  /* 0x00000004020a7219 */ /* 0x004fe20000001203 */
[----:B------:R2:W0:Y:S01]  /*eac0*/  F2I.U32.TRUNC.NTZ R12, R0 ;  /* 0x00000000000c7305 */ /* 0x000422000020f000 */
[----:B------:R-:W-:-:S02]  /*ead0*/  ISETP.NE.AND.EX P0, PT, R21, RZ, PT, P0 ;  /* 0x000000ff1500720c */ /* 0x000fc40003f05300 */
[----:B------:R-:W-:-:S03]  /*eae0*/  SHF.R.U32.HI R3, RZ, R4, R3 ;  /* 0x00000004ff037219 */ /* 0x000fc60000011603 */
[----:B------:R-:W0:Y:S01]  /*eaf0*/  LDC R14, c[0x0][0x600] ;  /* 0x00018000ff0e7b82 */ /* 0x000e220000000800 */
[-CC-:B-----5:R-:W-:Y:S02]  /*eb00*/  SHF.R.U64 R8, R10, R6.reuse, R3.reuse ;  /* 0x000000060a087219 */ /* 0x1a0fe40000001203 */
[----:B------:R-:W-:-:S05]  /*eb10*/  SHF.R.U32.HI R3, RZ, R6, R3 ;  /* 0x00000006ff037219 */ /* 0x000fca0000011603 */
[----:B------:R-:W0:Y:S01]  /*eb20*/  LDC R19, c[0x0][0x648] ;  /* 0x00019200ff137b82 */ /* 0x000e220000000800 */
[-CC-:B-1----:R-:W-:Y:S02]  /*eb30*/  SHF.R.U64 R11, R8, R18.reuse, R3.reuse ;  /* 0x00000012080b7219 */ /* 0x182fe40000001203 */
[-C--:B------:R-:W-:Y:S02]  /*eb40*/  SHF.L.U32 R5, R5, R18.reuse, RZ ;  /* 0x0000001205057219 */ /* 0x080fe400000006ff */
[-C--:B------:R-:W-:Y:S01]  /*eb50*/  SHF.R.U32.HI R3, RZ, R18.reuse, R3 ;  /* 0x00000012ff037219 */ /* 0x080fe20000011603 */
[----:B------:R-:W-:Y:S01]  /*eb60*/  IMAD.MOV.U32 R2, RZ, RZ, R11 ;  /* 0x000000ffff027224 */ /* 0x000fe200078e000b */
[----:B------:R-:W-:Y:S01]  /*eb70*/  SHF.L.U32 R34, R7, R18, RZ ;  /* 0x0000001207227219 */ /* 0x000fe200000006ff */
[----:B------:R-:W1:Y:S01]  /*eb80*/  LDC R22, c[0x0][0x638] ;  /* 0x00018e00ff167b82 */ /* 0x000e620000000800 */
[----:B------:R-:W-:-:S07]  /*eb90*/  LOP3.LUT R17, RZ, R5, RZ, 0x33, !PT ;  /* 0x00000005ff117212 */ /* 0x000fce00078e33ff */
[----:B------:R-:W0:Y:S01]  /*eba0*/  LDC R23, c[0x0][0x610] ;  /* 0x00018400ff177b82 */ /* 0x000e220000000800 */
[----:B--2---:R-:W-:Y:S05]  /*ebb0*/  @!P0 BRA `(.L_x_298) ;  /* 0x0000000000288947 */ /* 0x004fea0003800000 */
[----:B------:R-:W2:Y:S02]  /*ebc0*/  LDC R0, c[0x0][0x64c] ;  /* 0x00019300ff007b82 */ /* 0x000ea40000000800 */
[----:B--2---:R-:W-:-:S05]  /*ebd0*/  IADD3 R7, P0, R11, R0, RZ ;  /* 0x000000000b077210 */ /* 0x004fca0007f1e0ff */
        /* <DEDUP_REMOVED lines=8> */
.L_x_298:
[----:B0-----:R-:W-:Y:S01]  /*ec60*/  SHF.R.U64 R0, R2, R19, R3 ;  /* 0x0000001302007219 */ /* 0x001fe20000001203 */
[----:B------:R-:W-:Y:S01]  /*ec70*/  VIADD R3, R14, 0xffffffff ;  /* 0xffffffff0e037836 */ /* 0x000fe20000000000 */
[----:B------:R-:W-:Y:S01]  /*ec80*/  LOP3.LUT R5, R8, R17, RZ, 0xc0, !PT ;  /* 0x0000001108057212 */ /* 0x000fe200078ec0ff */
[----:B------:R-:W-:Y:S01]  /*ec90*/  IMAD.MOV R12, RZ, RZ, -R12 ;  /* 0x000000ffff0c7224 */ /* 0x000fe200078e0a0c */
[----:B------:R-:W-:Y:S01]  /*eca0*/  R2UR UR22, R24 ;  /* 0x00000000181672ca */ /* 0x000fe200000e0000 */
[----:B------:R-:W-:Y:S01]  /*ecb0*/  IMAD.MOV R2, RZ, RZ, -R0 ;  /* 0x000000ffff027224 */ /* 0x000fe200078e0a00 */
[----:B------:R-:W-:Y:S01]  /*ecc0*/  LOP3.LUT R3, R10, R3, RZ, 0xc0, !PT ;  /* 0x000000030a037212 */ /* 0x000fe200078ec0ff */
[----:B------:R-:W-:Y:S02]  /*ecd0*/  IMAD R34, R34, R0, R5 ;  /* 0x0000000022227224 */ /* 0x000fe400078e0205 */
[----:B------:R-:W-:Y:S02]  /*ece0*/  @P2 IMAD R15, R13, R12, R16 ;  /* 0x0000000c0d0f2224 */ /* 0x000fe400078e0210 */
[----:B-1----:R-:W-:-:S02]  /*ecf0*/  IMAD R0, R2, R22, R11 ;  /* 0x0000001602007224 */ /* 0x002fc400078e020b */
[----:B------:R-:W-:Y:S02]  /*ed00*/  IMAD R34, R34, R23, R15 ;  /* 0x0000001722227224 */ /* 0x000fe400078e020f */
[----:B------:R-:W-:Y:S02]  /*ed10*/  IMAD R3, R0, R14, R3 ;  /* 0x0000000e00037224 */ /* 0x000fe400078e0203 */
[----:B------:R-:W-:-:S03]  /*ed20*/  IMAD.MOV.U32 R0, RZ, RZ, 0x1 ;  /* 0x00000001ff007424 */ /* 0x000fc600078e00ff */
[----:B------:R-:W-:Y:S02]  /*ed30*/  SEL R2, R3, R34, !P2 ;  /* 0x0000002203027207 */ /* 0x000fe40005000000 */
[----:B------:R-:W-:-:S03]  /*ed40*/  SEL R34, R34, R3, !P2 ;  /* 0x0000000322227207 */ /* 0x000fc60005000000 */
[----:B------:R2:W-:Y:S04]  /*ed50*/  STL [R1+0x80], R2 ;  /* 0x0000800201007387 */ /* 0x0005e80000100800 */
.L_x_296:
[----:B------:R0:W-:Y:S01]  /*ed60*/  STL [R1+0x84], R34 ;  /* 0x0000842201007387 */ /* 0x0001e20000100800 */
[----:B------:R-:W-:-:S13]  /*ed70*/  LOP3.LUT P0, RZ, R0, 0xff, RZ, 0xc0, !PT ;  /* 0x000000ff00ff7812 */ /* 0x000fda000780c0ff */
[----:B0-----:R-:W-:Y:S05]  /*ed80*/  @P0 BRA `(.L_x_299) ;  /* 0xffffff2400600947 */ /* 0x001fea000383ffff */
[----:B------:R-:W-:Y:S05]  /*ed90*/  EXIT ;  /* 0x000000000000794d */ /* 0x000fea0003800000 */
.L_x_7:
[----:B------:R-:W2:Y:S01]  /*eda0*/  LDL R22, [R1+0x7c] ;  /* 0x00007c0001167983 */ /* 0x000ea20000100800 */
[----:B------:R-:W-:-:S03]  /*edb0*/  ULDC.64 UR4, c[0x0][0x650] ;  /* 0x0001940000047ab9 */ /* 0x000fc60000000a00 */
[----:B0-----:R-:W3:Y:S01]  /*edc0*/  LDL R23, [R1+0x78] ;  /* 0x0000780001177983 */ /* 0x001ee20000100800 */
[----:B------:R-:W-:Y:S01]  /*edd0*/  PRMT R4, RZ, 0x7610, R4 ;  /* 0x00007610ff047816 */ /* 0x000fe20000000004 */
[----:B------:R-:W-:Y:S02]  /*ede0*/  IMAD.MOV.U32 R5, RZ, RZ, -0x1 ;  /* 0xffffffffff057424 */ /* 0x000fe400078e00ff */
[----:B------:R-:W-:Y:S02]  /*edf0*/  IMAD.MOV.U32 R7, RZ, RZ, -0x1 ;  /* 0xffffffffff077424 */ /* 0x000fe400078e00ff */
[----:B------:R-:W-:Y:S01]  /*ee00*/  IMAD.MOV.U32 R6, RZ, RZ, -0x1 ;  /* 0xffffffffff067424 */ /* 0x000fe200078e00ff */
[----:B--2---:R-:W-:-:S04]  /*ee10*/  ISETP.GE.U32.AND P0, PT, R22, UR4, PT ;  /* 0x0000000416007c0c */ /* 0x004fc8000bf06070 */
[----:B---3--:R-:W-:-:S13]  /*ee20*/  ISETP.GE.U32.AND.EX P0, PT, R23, UR5, PT, P0 ;  /* 0x0000000517007c0c */ /* 0x008fda000bf06100 */
[----:B------:R-:W-:Y:S05]  /*ee30*/  @P0 BRA `(.L_x_300) ;  /* 0x00000004002c0947 */ /* 0x000fea0003800000 */
[----:B------:R-:W0:Y:S01]  /*ee40*/  LDC.64 R14, c[0x0][0x628] ;  /* 0x00018a00ff0e7b82 */ /* 0x000e220000000a00 */
[----:B------:R-:W-:Y:S02]  /*ee50*/  IMAD.MOV.U32 R8, RZ, RZ, R22 ;  /* 0x000000ffff087224 */ /* 0x000fe400078e0016 */
[----:B------:R-:W-:-:S05]  /*ee60*/  IMAD.MOV.U32 R9, RZ, RZ, R23 ;  /* 0x000000ffff097224 */ /* 0x000fca00078e0017 */
[----:B------:R-:W1:Y:S08]  /*ee70*/  LDC R10, c[0x0][0x630] ;  /* 0x00018c00ff0a7b82 */ /* 0x000e700000000800 */
[----:B------:R-:W2:Y:S01]  /*ee80*/  LDC.64 R16, c[0x0][0x620] ;  /* 0x00018800ff107b82 */ /* 0x000ea20000000a00 */
[----:B0-----:R-:W-:-:S04]  /*ee90*/  ISETP.NE.U32.AND P0, PT, R14, RZ, PT ;  /* 0x000000ff0e00720c */ /* 0x001fc80003f05070 */
[----:B------:R-:W-:-:S13]  /*eea0*/  ISETP.NE.AND.EX P0, PT, R15, RZ, PT, P0 ;  /* 0x000000ff0f00720c */ /* 0x000fda0003f05300 */
[----:B-12---:R-:W-:Y:S05]  /*eeb0*/  @!P0 BRA `(.L_x_301) ;  /* 0x0000000000288947 */ /* 0x006fea0003800000 */
[----:B------:R-:W0:Y:S02]  /*eec0*/  LDC R4, c[0x0][0x634] ;  /* 0x00018d00ff047b82 */ /* 0x000e240000000800 */
[----:B0-----:R-:W-:-:S05]  /*eed0*/  IADD3 R9, P0, R22, R4, RZ ;  /* 0x0000000416097210 */ /* 0x001fca0007f1e0ff */
        /* <DEDUP_REMOVED lines=8> */
.L_x_301:
[----:B------:R-:W0:Y:S01]  /*ef60*/  LDC.64 R20, c[0x0][0x640] ;  /* 0x00019000ff147b82 */ /* 0x000e220000000a00 */
[-CC-:B------:R-:W-:Y:S02]  /*ef70*/  SHF.R.U64 R14, R8, R10.reuse, R9.reuse ;  /* 0x0000000a080e7219 */ /* 0x180fe40000001209 */
[----:B------:R-:W-:Y:S02]  /*ef80*/  SHF.R.U32.HI R4, RZ, R10, R9 ;  /* 0x0000000aff047219 */ /* 0x000fe40000011609 */
[----:B------:R-:W-:-:S03]  /*ef90*/  IADD3 R7, P0, RZ, -R14, RZ ;  /* 0x8000000eff077210 */ /* 0x000fc60007f1e0ff */
[----:B------:R-:W1:Y:S02]  /*efa0*/  LDC R8, c[0x0][0x618] ;  /* 0x00018600ff087b82 */ /* 0x000e640000000800 */
[----:B------:R-:W-:Y:S02]  /*efb0*/  IMAD.X R5, RZ, RZ, ~R4, P0 ;  /* 0x000000ffff057224 */ /* 0x000fe400000e0e04 */
[----:B------:R-:W-:Y:S02]  /*efc0*/  IMAD.MOV.U32 R4, RZ, RZ, R22 ;  /* 0x000000ffff047224 */ /* 0x000fe400078e0016 */
[-C--:B------:R-:W-:Y:S02]  /*efd0*/  IMAD R6, R5, R16.reuse, RZ ;  /* 0x0000001005067224 */ /* 0x080fe400078e02ff */
[----:B------:R-:W2:Y:S01]  /*efe0*/  LDC R18, c[0x0][0x608] ;  /* 0x00018200ff127b82 */ /* 0x000ea20000000800 */
[----:B------:R-:W-:Y:S02]  /*eff0*/  IMAD.MOV.U32 R5, RZ, RZ, R23 ;  /* 0x000000ffff057224 */ /* 0x000fe400078e0017 */
[----:B------:R-:W-:-:S05]  /*f000*/  IMAD.WIDE.U32 R4, R7, R16, R4 ;  /* 0x0000001007047225 */ /* 0x000fca00078e0004 */
[----:B------:R-:W3:Y:S01]  /*f010*/  LDC R19, c[0x0][0x658] ;  /* 0x00019600ff137b82 */ /* 0x000ee20000000800 */
[----:B------:R-:W-:Y:S01]  /*f020*/  IMAD R7, R7, R17, R6 ;  /* 0x0000001107077224 */ /* 0x000fe200078e0206 */
[----:B0-----:R-:W-:Y:S01]  /*f030*/  ISETP.NE.U32.AND P0, PT, R20, RZ, PT ;  /* 0x000000ff1400720c */ /* 0x001fe20003f05070 */
[----:B------:R-:W-:Y:S02]  /*f040*/  IMAD.MOV.U32 R6, RZ, RZ, -0x1 ;  /* 0xffffffffff067424 */ /* 0x000fe400078e00ff */
[----:B------:R-:W-:Y:S01]  /*f050*/  IMAD.IADD R5, R5, 0x1, R7 ;  /* 0x0000000105057824 */ /* 0x000fe200078e0207 */
[----:B------:R-:W-:Y:S02]  /*f060*/  ISETP.NE.AND.EX P0, PT, R21, RZ, PT, P0 ;  /* 0x000000ff1500720c */ /* 0x000fe40003f05300 */
[----:B------:R-:W0:Y:S02]  /*f070*/  LDC R17, c[0x0][0x600] ;  /* 0x00018000ff117b82 */ /* 0x000e240000000800 */
[----:B-1----:R-:W-:-:S02]  /*f080*/  SHF.R.U64 R10, R4, R8, R5 ;  /* 0x00000008040a7219 */ /* 0x002fc40000001205 */
[----:B------:R-:W-:-:S04]  /*f090*/  SHF.R.U32.HI R5, RZ, R8, R5 ;  /* 0x00000008ff057219 */ /* 0x000fc80000011605 */
[----:B------:R-:W1:Y:S01]  /*f0a0*/  LDC R22, c[0x0][0x648] ;  /* 0x00019200ff167b82 */ /* 0x000e620000000800 */
[-CC-:B--2---:R-:W-:Y:S02]  /*f0b0*/  SHF.R.U64 R15, R10, R18.reuse, R5.reuse ;  /* 0x000000120a0f7219 */ /* 0x184fe40000001205 */
[----:B------:R-:W-:Y:S01]  /*f0c0*/  SHF.R.U32.HI R4, RZ, R18, R5 ;  /* 0x00000012ff047219 */ /* 0x000fe20000011605 */
[----:B------:R-:W-:-:S04]  /*f0d0*/  IMAD.MOV.U32 R18, RZ, RZ, 0x1 ;  /* 0x00000001ff127424 */ /* 0x000fc800078e00ff */
[----:B------:R-:W2:Y:S01]  /*f0e0*/  LDC R23, c[0x0][0x638] ;  /* 0x00018e00ff177b82 */ /* 0x000ea20000000800 */
[-CC-:B---3--:R-:W-:Y:S02]  /*f0f0*/  SHF.R.U64 R16, R15, R19.reuse, R4.reuse ;  /* 0x000000130f107219 */ /* 0x188fe40000001204 */
[-C--:B------:R-:W-:Y:S02]  /*f100*/  SHF.L.U32 R6, R6, R19.reuse, RZ ;  /* 0x0000001306067219 */ /* 0x080fe400000006ff */
[----:B------:R-:W-:Y:S01]  /*f110*/  SHF.R.U32.HI R5, RZ, R19, R4 ;  /* 0x00000013ff057219 */ /* 0x000fe20000011604 */
[----:B------:R-:W-:Y:S01]  /*f120*/  IMAD.MOV.U32 R4, RZ, RZ, R16 ;  /* 0x000000ffff047224 */ /* 0x000fe200078e0010 */
[----:B------:R-:W-:Y:S01]  /*f130*/  LOP3.LUT R24, RZ, R6, RZ, 0x33, !PT ;  /* 0x00000006ff187212 */ /* 0x000fe200078e33ff */
[----:B------:R-:W3:Y:S01]  /*f140*/  LDC R25, c[0x0][0x610] ;  /* 0x00018400ff197b82 */ /* 0x000ee20000000800 */
[----:B------:R-:W-:Y:S05]  /*f150*/  @!P0 BRA `(.L_x_302) ;  /* 0x0000000000288947 */ /* 0x000fea0003800000 */
        /* <DEDUP_REMOVED lines=10> */
.L_x_302:
[----:B-1----:R-:W-:Y:S01]  /*f200*/  SHF.R.U64 R4, R4, R22, R5 ;  /* 0x0000001604047219 */ /* 0x002fe20000001205 */
[----:B0-----:R-:W-:Y:S01]  /*f210*/  VIADD R7, R17, 0xffffffff ;  /* 0xffffffff11077836 */ /* 0x001fe20000000000 */
[----:B------:R-:W-:Y:S01]  /*f220*/  SHF.L.U32 R18, R18, R19, RZ ;  /* 0x0000001312127219 */ /* 0x000fe200000006ff */
[----:B------:R-:W-:Y:S01]  /*f230*/  @P2 IMAD R0, R11, R12, R2 ;  /* 0x0000000c0b002224 */ /* 0x000fe200078e0202 */
[----:B------:R-:W-:Y:S01]  /*f240*/  LOP3.LUT R3, R15, R24, RZ, 0xc0, !PT ;  /* 0x000000180f037212 */ /* 0x000fe200078ec0ff */
[----:B------:R-:W-:Y:S01]  /*f250*/  IMAD.MOV R5, RZ, RZ, -R4 ;  /* 0x000000ffff057224 */ /* 0x000fe200078e0a04 */
[----:B------:R-:W-:Y:S01]  /*f260*/  LOP3.LUT R7, R10, R7, RZ, 0xc0, !PT ;  /* 0x000000070a077212 */ /* 0x000fe200078ec0ff */
[----:B------:R-:W-:Y:S02]  /*f270*/  IMAD.MOV.U32 R6, RZ, RZ, R14 ;  /* 0x000000ffff067224 */ /* 0x000fe400078e000e */
[----:B------:R-:W-:Y:S02]  /*f280*/  IMAD R3, R18, R4, R3 ;  /* 0x0000000412037224 */ /* 0x000fe400078e0203 */
[----:B--2---:R-:W-:-:S02]  /*f290*/  IMAD R2, R5, R23, R16 ;  /* 0x0000001705027224 */ /* 0x004fc400078e0210 */
[----:B---3--:R-:W-:Y:S02]  /*f2a0*/  IMAD R0, R3, R25, R0 ;  /* 0x0000001903007224 */ /* 0x008fe400078e0200 */
[----:B------:R-:W-:Y:S02]  /*f2b0*/  IMAD R5, R2, R17, R7 ;  /* 0x0000001102057224 */ /* 0x000fe400078e0207 */
[----:B------:R-:W-:-:S03]  /*f2c0*/  IMAD.MOV.U32 R4, RZ, RZ, 0x1 ;  /* 0x00000001ff047424 */ /* 0x000fc600078e00ff */
[----:B------:R-:W-:Y:S02]  /*f2d0*/  SEL R7, R5, R0, !P2 ;  /* 0x0000000005077207 */ /* 0x000fe40005000000 */
[----:B------:R-:W-:-:S07]  /*f2e0*/  SEL R5, R0, R5, !P2 ;  /* 0x0000000500057207 */ /* 0x000fce0005000000 */
.L_x_300:
[----:B------:R-:W-:-:S08]  /*f2f0*/  NOP ;  /* 0x0000000000007918 */ /* 0x000fd00000000000 */
[----:B------:R-:W0:-:S00]  /*f300*/  USETMAXREG.DEALLOC.CTAPOOL 0x28 ;  /* 0x00000028000079c8 */ /* 0x000e0000080e0500 */
[----:B------:R-:W-:-:S13]  /*f310*/  ISETP.NE.AND P0, PT, RZ, UR8, PT ;  /* 0x00000008ff007c0c */ /* 0x000fda000bf05270 */
[----:B------:R-:W-:Y:S05]  /*f320*/  @P0 EXIT ;  /* 0x000000000000094d */ /* 0x000fea0003800000 */
[----:B0-----:R-:W-:Y:S01]  /*f330*/  LOP3.LUT P0, RZ, R4, 0xff, RZ, 0xc0, !PT ;  /* 0x000000ff04ff7812 */ /* 0x001fe2000780c0ff */
[----:B------:R-:W-:Y:S02]  /*f340*/  IMAD.MOV.U32 R9, RZ, RZ, 0x1 ;  /* 0x00000001ff097424 */ /* 0x000fe400078e00ff */
[----:B------:R-:W-:-:S10]  /*f350*/  IMAD.MOV.U32 R12, RZ, RZ, RZ ;  /* 0x000000ffff0c7224 */ /* 0x000fd400078e00ff */
[----:B------:R-:W-:Y:S05]  /*f360*/  @!P0 BRA `(.L_x_303) ;  /* 0x0000000c00608947 */ /* 0x000fea0003800000 */
[----:B------:R-:W0:Y:S01]  /*f370*/  S2R R0, SR_CgaCtaId ;  /* 0x0000000000007919 */ /* 0x000e220000008800 */
[----:B------:R-:W-:Y:S01]  /*f380*/  ULDC UR4, c[0x0][0x28c] ;  /* 0x0000a30000047ab9 */ /* 0x000fe20000000800 */
[----:B------:R-:W-:Y:S01]  /*f390*/  ULDC UR6, c[0x0][0x658] ;  /* 0x0001960000067ab9 */ /* 0x000fe20000000800 */
[----:B------:R-:W-:Y:S01]  /*f3a0*/  UIADD3 UR10, UR4, 0x7f, URZ ;  /* 0x0000007f040a7890 */ /* 0x000fe2000fffe03f */
[----:B------:R-:W-:Y:S01]  /*f3b0*/  BSSY B0, `(.L_x_303) ;  /* 0x00000d3000007945 */ /* 0x000fe20003800000 */
[----:B------:R-:W-:Y:S01]  /*f3c0*/  UMOV UR7, 0xffffffff ;  /* 0xffffffff00077882 */ /* 0x000fe20000000000 */
[----:B------:R-:W-:Y:S01]  /*f3d0*/  ULDC UR5, c[0x0][0x600] ;  /* 0x0001800000057ab9 */ /* 0x000fe20000000800 */
[----:B------:R-:W-:Y:S01]  /*f3e0*/  UMOV UR9, 0x1 ;  /* 0x0000000100097882 */ /* 0x000fe20000000000 */
[----:B------:R-:W-:Y:S01]  /*f3f0*/  USHF.L.U32 UR7, UR7, UR6, URZ ;  /* 0x0000000607077299 */ /* 0x000fe2000800063f */
[----:B------:R-:W-:Y:S01]  /*f400*/  IMAD.MOV.U32 R11, RZ, RZ, 0x1 ;  /* 0x00000001ff0b7424 */ /* 0x000fe200078e00ff */
[----:B------:R-:W-:Y:S01]  /*f410*/  UIADD3 UR4, UR5, -0x1, URZ ;  /* 0xffffffff05047890 */ /* 0x000fe2000fffe03f */
[----:B------:R-:W-:Y:S01]  /*f420*/  IMAD.MOV.U32 R9, RZ, RZ, 0x1 ;  /* 0x00000001ff097424 */ /* 0x000fe200078e00ff */
[----:B------:R-:W-:Y:S01]  /*f430*/  USHF.R.S32.HI UR11, URZ, 0x1f, UR10 ;  /* 0x0000001f3f0b7899 */ /* 0x000fe2000801140a */
[----:B------:R-:W-:Y:S01]  /*f440*/  IMAD.MOV.U32 R12, RZ, RZ, RZ ;  /* 0x000000ffff0c7224 */ /* 0x000fe200078e00ff */
[----:B------:R-:W-:Y:S01]  /*f450*/  ULDC UR8, c[0x0][0xc] ;  /* 0x0000030000087ab9 */ /* 0x000fe20000000800 */
[----:B------:R-:W-:-:S02]  /*f460*/  USHF.L.U32 UR5, UR9, UR6, URZ ;  /* 0x0000000609057299 */ /* 0x000fc4000800063f */
[----:B------:R-:W-:Y:S01]  /*f470*/  ULEA.HI UR11, UR11, UR10, URZ, 0x7 ;  /* 0x0000000a0b0b7291 */ /* 0x000fe2000f8f383f */
[----:B------:R-:W-:Y:S01]  /*f480*/  ULDC UR9, c[0x0][0x10] ;  /* 0x0000040000097ab9 */ /* 0x000fe20000000800 */
[----:B------:R-:W-:Y:S02]  /*f490*/  ULOP3.LUT UR6, URZ, UR7, URZ, 0x33, !UPT ;  /* 0x000000073f067292 */ /* 0x000fe4000f8e333f */
[----:B------:R-:W-:Y:S01]  /*f4a0*/  UIMAD.WIDE.U32 UR8, UR8, UR9, URZ ;  /* 0x00000009080872a5 */ /* 0x000fe2000f8e003f */
[----:B------:R-:W-:Y:S01]  /*f4b0*/  ULDC UR7, c[0x0][0x14] ;  /* 0x0000050000077ab9 */ /* 0x000fe20000000800 */
[----:B------:R-:W-:Y:S02]  /*f4c0*/  USHF.R.S32.HI UR20, URZ, 0x7, UR11 ;  /* 0x000000073f147899 */ /* 0x000fe4000801140b */
[----:B------:R-:W-:Y:S02]  /*f4d0*/  UIMAD.WIDE.U32 UR22, UR8, UR7, URZ ;  /* 0x00000007081672a5 */ /* 0x000fe4000f8e003f */
[----:B------:R-:W-:-:S02]  /*f4e0*/  UIMAD UR18, UR9, UR7, URZ ;  /* 0x00000007091272a4 */ /* 0x000fc4000f8e023f */
[----:B------:R-:W-:Y:S01]  /*f4f0*/  ULOP3.LUT UR26, UR13, 0x2, URZ, 0xfc, !UPT ;  /* 0x000000020d1a7892 */ /* 0x000fe2000f8efc3f */
[C---:B0-----:R-:W-:Y:S01]  /*f500*/  IMAD.SHL.U32 R8, R0.reuse, 0x80, RZ ;  /* 0x0000008000087824 */ /* 0x041fe200078e00ff */
[----:B------:R-:W-:Y:S01]  /*f510*/  UIADD3 UR18, UR23, UR18, URZ ;  /* 0x0000001217127290 */ /* 0x000fe2000fffe03f */
[----:B------:R-:W-:Y:S01]  /*f520*/  IMAD.SHL.U32 R0, R0, 0x4000, RZ ;  /* 0x0000400000007824 */ /* 0x000fe200078e00ff */
[----:B------:R-:W-:Y:S02]  /*f530*/  UIADD3 UR27, UR20, 0x1, URZ ;  /* 0x00000001141b7890 */ /* 0x000fe4000fffe03f */
[----:B------:R-:W-:Y:S01]  /*f540*/  LOP3.LUT R8, R8, 0x80, RZ, 0xc0, !PT ;  /* 0x0000008008087812 */ /* 0x000fe200078ec0ff */
[----:B------:R-:W-:Y:S01]  /*f550*/  ULDC.64 UR24, c[0x0][0x198] ;  /* 0x0000660000187ab9 */ /* 0x000fe20000000a00 */
[----:B------:R-:W-:-:S08]  /*f560*/  LOP3.LUT R0, R0, 0x4000, RZ, 0xc0, !PT ;  /* 0x0000400000007812 */ /* 0x000fd000078ec0ff */
.L_x_314:
[----:B------:R-:W-:-:S03]  /*f570*/  UMOV UR7, 0xffffffff ;  /* 0xffffffff00077882 */ /* 0x000fc60000000000 */
[----:B------:R-:W-:Y:S05]  /*f580*/  BRA.DIV UR7, `(.L_x_304) ;  /* 0x0000000e07f87947 */ /* 0x000fea000b800000 */
[----:B------:R-:W-:-:S13]  /*f590*/  ELECT P0, URZ, PT ;  /* 0x00000000003f782f */ /* 0x000fda0003800000 */
.L_x_326:
[----:B------:R-:W0:Y:S01]  /*f5a0*/  LDC R2, c[0x0][0x28c] ;  /* 0x0000a300ff027b82 */ /* 0x000e220000000800 */
[----:B------:R-:W-:Y:S01]  /*f5b0*/  BSSY B1, `(.L_x_305) ;  /* 0x000003a000017945 */ /* 0x000fe20003800000 */
[----:B0-----:R-:W-:-:S13]  /*f5c0*/  ISETP.LT.OR P0, PT, R2, 0x1, !P0 ;  /* 0x000000010200780c */ /* 0x001fda0004701670 */
[----:B------:R-:W-:Y:S05]  /*f5d0*/  @P0 BRA `(.L_x_306) ;  /* 0x0000000000dc0947 */ /* 0x000fea0003800000 */
[----:B------:R-:W-:Y:S02]  /*f5e0*/  IMAD R7, R7, 0x100, R8 ;  /* 0x0000010007077824 */ /* 0x000fe400078e0208 */
[----:B------:R-:W-:Y:S02]  /*f5f0*/  IMAD.SHL.U32 R10, R5, 0x80, RZ ;  /* 0x00000080050a7824 */ /* 0x000fe400078e00ff */
[----:B------:R-:W-:Y:S02]  /*f600*/  IMAD.MOV.U32 R15, RZ, RZ, RZ ;  /* 0x000000ffff0f7224 */ /* 0x000fe400078e00ff */
[----:B------:R-:W-:Y:S02]  /*f610*/  IMAD.U32 R16, RZ, RZ, UR27 ;  /* 0x0000001bff107e24 */ /* 0x000fe4000f8e00ff */
[----:B------:R-:W-:Y:S02]  /*f620*/  IMAD.MOV.U32 R2, RZ, RZ, R9 ;  /* 0x000000ffff027224 */ /* 0x000fe400078e0009 */
[----:B------:R-:W-:-:S07]  /*f630*/  IMAD.MOV.U32 R3, RZ, RZ, R12 ;  /* 0x000000ffff037224 */ /* 0x000fce00078e000c */
.L_x_309:
[----:B------:R-:W0:Y:S01]  /*f640*/  S2R R5, SR_CgaCtaId ;  /* 0x0000000000057919 */ /* 0x000e220000008800 */
[----:B------:R-:W-:Y:S01]  /*f650*/  MOV R4, 0x400 ;  /* 0x0000040000047802 */ /* 0x000fe20000000f00 */
[----:B------:R-:W1:Y:S03]  /*f660*/  S2R R17, SR_TID.X ;  /* 0x0000000000117919 */ /* 0x000e660000002100 */
[----:B0-----:R-:W-:Y:S02]  /*f670*/  LEA R14, R5, R4, 0x18 ;  /* 0x00000004050e7211 */ /* 0x001fe400078ec0ff */
[----:B------:R-:W-:Y:S02]  /*f680*/  SHF.L.U32 R4, R2, 0x1f, RZ ;  /* 0x0000001f02047819 */ /* 0x000fe400000006ff */
[----:B-1----:R-:W-:Y:S01]  /*f690*/  LOP3.LUT P1, RZ, R17, 0x7f, RZ, 0xc0, !PT ;  /* 0x0000007f11ff7812 */ /* 0x002fe2000782c0ff */
[----:B------:R-:W-:-:S04]  /*f6a0*/  IMAD R13, R3, 0x8, R14 ;  /* 0x00000008030d7824 */ /* 0x000fc800078e020e */
[----:B------:R-:W0:Y:S08]  /*f6b0*/  SYNCS.PHASECHK.TRANS64.TRYWAIT P0, [R13+URZ+0x28], R4 ;  /* 0x000028040d0075a7 */ /* 0x000e30000800017f */
[----:B------:R-:W1:Y:S01]  /*f6c0*/  @!P1 LDC R5, c[0x0][0x500] ;  /* 0x00014000ff059b82 */ /* 0x000e620000000800 */
[----:B0-----:R-:W-:Y:S05]  /*f6d0*/  @!P0 BRA `(.L_x_307) ;  /* 0x0000000c00c48947 */ /* 0x001fea0003800000 */
.L_x_327:
[----:B------:R-:W-:Y:S01]  /*f6e0*/  UPRMT UR7, UR26, 0x9910, URZ ;  /* 0x000099101a077896 */ /* 0x000fe2000800003f */
[----:B-1----:R1:W-:Y:S03]  /*f6f0*/  @!P1 SYNCS.ARRIVE.TRANS64 RZ, [R13+URZ], R5 ;  /* 0x000000050dff99a7 */ /* 0x0023e6000800003f */
[----:B------:R-:W-:-:S06]  /*f700*/  UISETP.NE.AND UP0, UPT, UR7, 0x2, UPT ;  /* 0x000000020700788c */ /* 0x000fcc000bf05270 */
[----:B------:R-:W-:-:S13]  /*f710*/  PLOP3.LUT P0, PT, PT, PT, UP0, 0x80, 0x0 ;  /* 0x000000000000781c */ /* 0x000fda0003f0f008 */
[----:B-1----:R-:W-:Y:S05]  /*f720*/  @P0 BRA `(.L_x_308) ;  /* 0x0000000000040947 */ /* 0x002fea0003800000 */
[----:B------:R-:W-:Y:S01]  /*f730*/  BPT.TRAP 0x1 ;  /* 0x000000040000795c */ /* 0x000fe20000300000 */
.L_x_308:
[C---:B0-----:R-:W-:Y:S01]  /*f740*/  IMAD R4, R3.reuse, 0x4000, R14 ;  /* 0x0000400003047824 */ /* 0x041fe200078e020e */
[----:B------:R-:W-:Y:S01]  /*f750*/  R2UR UR19, R14 ;  /* 0x000000000e1372ca */ /* 0x000fe200000e0000 */
[----:B------:R-:W-:Y:S01]  /*f760*/  IMAD R5, R3, 0x8000, R0 ;  /* 0x0000800003057824 */ /* 0x000fe200078e0200 */
[----:B------:R-:W-:Y:S01]  /*f770*/  R2UR UR9, R13 ;  /* 0x000000000d0972ca */ /* 0x000fe200000e0000 */
[----:B------:R-:W-:Y:S01]  /*f780*/  VIADD R16, R16, 0xffffffff ;  /* 0xffffffff10107836 */ /* 0x000fe20000000000 */
[----:B------:R-:W-:Y:S01]  /*f790*/  R2UR UR7, R4 ;  /* 0x00000000040772ca */ /* 0x000fe200000e0000 */
[----:B------:R-:W-:Y:S01]  /*f7a0*/  UIADD3 UR14, UP0, UR24, 0xf0, URZ ;  /* 0x000000f0180e7890 */ /* 0x000fe2000ff1e03f */
[----:B------:R-:W-:Y:S01]  /*f7b0*/  R2UR UR8, R5 ;  /* 0x00000000050872ca */ /* 0x000fe200000e0000 */
[----:B------:R-:W-:Y:S01]  /*f7c0*/  UIADD3 UR28, UP1, UR24, 0x1f0, URZ ;  /* 0x000001f0181c7890 */ /* 0x000fe2000ff3e03f */
[----:B------:R-:W-:Y:S01]  /*f7d0*/  R2UR UR11, R10 ;  /* 0x000000000a0b72ca */ /* 0x000fe200000e0000 */
[----:B------:R-:W-:Y:S01]  /*f7e0*/  UIADD3.X UR15, URZ, UR25, URZ, UP0, !UPT ;  /* 0x000000193f0f7290 */ /* 0x000fe200087fe43f */
[----:B------:R-:W-:Y:S01]  /*f7f0*/  R2UR UR10, R15 ;  /* 0x000000000f0a72ca */ /* 0x000fe200000e0000 */
[----:B------:R-:W-:Y:S01]  /*f800*/  VIADD R3, R3, 0x1 ;  /* 0x0000000103037836 */ /* 0x000fe20000000000 */
[----:B------:R-:W-:Y:S01]  /*f810*/  R2UR UR12, R6 ;  /* 0x00000000060c72ca */ /* 0x000fe200000e0000 */
[----:B------:R-:W-:Y:S01]  /*f820*/  UIADD3.X UR29, URZ, UR25, URZ, UP1, !UPT ;  /* 0x000000193f1d7290 */ /* 0x000fe20008ffe43f */
[----:B------:R-:W-:Y:S01]  /*f830*/  R2UR UR21, R7 ;  /* 0x00000000071572ca */ /* 0x000fe200000e0000 */
[----:B------:R-:W-:Y:S01]  /*f840*/  UMOV UR16, 0x0 ;  /* 0x0000000000107882 */ /* 0x000fe20000000000 */
[----:B------:R-:W-:Y:S01]  /*f850*/  ISETP.GT.AND P1, PT, R16, 0x1, PT ;  /* 0x000000011000780c */ /* 0x000fe20003f24270 */
[----:B------:R-:W-:Y:S01]  /*f860*/  UIADD3 UR7, UR7, 0x100, URZ ;  /* 0x0000010007077890 */ /* 0x000fe2000fffe03f */
[----:B------:R-:W-:Y:S01]  /*f870*/  ISETP.NE.AND P0, PT, R3, 0x5, PT ;  /* 0x000000050300780c */ /* 0x000fe20003f05270 */
[----:B------:R-:W-:Y:S01]  /*f880*/  UIADD3 UR19, UR19, 0x14100, UR8 ;  /* 0x0001410013137890 */ /* 0x000fe2000fffe008 */
[----:B------:R-:W-:Y:S01]  /*f890*/  VIADD R15, R15, 0x80 ;  /* 0x000000800f0f7836 */ /* 0x000fe20000000000 */
[----:B------:R-:W-:Y:S01]  /*f8a0*/  UMOV UR17, 0x10000000 ;  /* 0x1000000000117882 */ /* 0x000fe20000000000 */
[----:B------:R-:W-:Y:S01]  /*f8b0*/  UMOV UR30, 0x30000 ;  /* 0x00030000001e7882 */ /* 0x000fe20000000000 */
[----:B------:R-:W-:Y:S01]  /*f8c0*/  SEL R5, RZ, 0x1, P0 ;  /* 0x00000001ff057807 */ /* 0x000fe20000000000 */
[----:B------:R-:W-:Y:S01]  /*f8d0*/  UMOV UR8, UR7 ;  /* 0x0000000700087c82 */ /* 0x000fe20008000000 */
[----:B------:R-:W-:Y:S01]  /*f8e0*/  SEL R3, R3, RZ, P0 ;  /* 0x000000ff03037207 */ /* 0x000fe20000000000 */
[----:B------:R0:W-:Y:S01]  /*f8f0*/  UTMALDG.3D [UR8], [UR14], desc[UR16] ;  /* 0x000010080e0075b4 */ /* 0x0001e20008011000 */
[----:B------:R-:W-:Y:S01]  /*f900*/  LOP3.LUT R2, R2, R5, RZ, 0x3c, !PT ;  /* 0x0000000502027212 */ /* 0x000fe200078e3cff */
[----:B0-----:R-:W-:Y:S01]  /*f910*/  UMOV UR11, UR21 ;  /* 0x00000015000b7c82 */ /* 0x001fe20008000000 */
[----:B------:R-:W-:-:S02]  /*f920*/  UMOV UR8, UR19 ;  /* 0x0000001300087c82 */ /* 0x000fc40008000000 */
[----:B------:R0:W-:Y:S02]  /*f930*/  UTMALDG.3D.MULTICAST [UR8], [UR28], UR30, desc[UR16] ;  /* 0x000010081c0073b4 */ /* 0x0001e4000801181e */
[----:B0-----:R-:W-:Y:S05]  /*f940*/  @P1 BRA `(.L_x_309) ;  /* 0xfffffffc003c1947 */ /* 0x001fea000383ffff */
.L_x_306:
[----:B------:R-:W-:Y:S05]  /*f950*/  BSYNC B1 ;  /* 0x0000000000017941 */ /* 0x000fea0003800000 */
.L_x_305:
[----:B------:R-:W2:Y:S01]  /*f960*/  LDL.LU R17, [R1+0x78] ;  /* 0x0000780001117983 */ /* 0x000ea20000300800 */
[----:B------:R-:W-:Y:S01]  /*f970*/  LOP3.LUT P1, RZ, R11, 0xff, RZ, 0xc0, !PT ;  /* 0x000000ff0bff7812 */ /* 0x000fe2000782c0ff */
[----:B------:R-:W-:Y:S01]  /*f980*/  VIADD R5, R12, UR20 ;  /* 0x000000140c057c36 */ /* 0x000fe20008000000 */
[----:B------:R-:W-:Y:S01]  /*f990*/  ULDC.64 UR8, c[0x0][0x650] ;  /* 0x0001940000087ab9 */ /* 0x000fe20000000a00 */
[----:B------:R-:W3:Y:S01]  /*f9a0*/  LDL.LU R14, [R1+0x7c] ;  /* 0x00007c00010e7983 */ /* 0x000ee20000300800 */
[----:B------:R-:W-:Y:S01]  /*f9b0*/  IMAD.U32 R6, RZ, RZ, UR20 ;  /* 0x00000014ff067e24 */ /* 0x000fe2000f8e00ff */
[----:B------:R-:W-:Y:S01]  /*f9c0*/  UISETP.GE.U32.AND UP0, UPT, UR20, 0x5, UPT ;  /* 0x000000051400788c */ /* 0x000fe2000bf06070 */
[----:B------:R-:W-:Y:S01]  /*f9d0*/  ISETP.GT.U32.AND P0, PT, R5, 0x4, PT ;  /* 0x000000040500780c */ /* 0x000fe20003f04070 */
[----:B------:R-:W-:Y:S01]  /*f9e0*/  BSSY B1, `(.L_x_310) ;  /* 0x000006d000017945 */ /* 0x000fe20003800000 */
[----:B------:R-:W-:Y:S01]  /*f9f0*/  IMAD.MOV.U32 R7, RZ, RZ, -0x1 ;  /* 0xffffffffff077424 */ /* 0x000fe200078e00ff */
[----:B------:R-:W-:-:S02]  /*fa00*/  PRMT R11, RZ, 0x7610, R11 ;  /* 0x00007610ff0b7816 */ /* 0x000fc4000000000b */
[----:B------:R-:W-:Y:S01]  /*fa10*/  ISETP.LT.U32.AND P0, PT, R6, 0x5, P0 ;  /* 0x000000050600780c */ /* 0x000fe20000701070 */
[----:B------:R-:W-:Y:S01]  /*fa20*/  IMAD.MOV.U32 R6, RZ, RZ, -0x1 ;  /* 0xffffffffff067424 */ /* 0x000fe200078e00ff */
[----:B------:R-:W0:Y:S01]  /*fa30*/  @P1 S2R R3, SR_CgaCtaId ;  /* 0x0000000000031919 */ /* 0x000e220000008800 */
[----:B------:R-:W-:Y:S02]  /*fa40*/  @P1 MOV R2, 0x400 ;  /* 0x0000040000021802 */ /* 0x000fe40000000f00 */
[----:B------:R-:W-:Y:S02]  /*fa50*/  PLOP3.LUT P3, PT, PT, PT, UP0, 0x80, 0x0 ;  /* 0x000000000000781c */ /* 0x000fe40003f6f008 */
[----:B0-----:R-:W-:Y:S01]  /*fa60*/  @P1 LEA R4, R3, R2, 0x18 ;  /* 0x0000000203041211 */ /* 0x001fe200078ec0ff */
[----:B------:R-:W-:Y:S01]  /*fa70*/  IMAD.WIDE.U32 R2, R5, -0x33333333, RZ ;  /* 0xcccccccd05027825 */ /* 0x000fe200078e00ff */
[----:B------:R-:W-:Y:S02]  /*fa80*/  SEL R2, RZ, 0x1, !P0 ;  /* 0x00000001ff027807 */ /* 0x000fe40004000000 */
[----:B------:R0:W-:Y:S02]  /*fa90*/  @P1 SYNCS.ARRIVE.TRANS64.A1T0 RZ, [R4+URZ+0x68], RZ ;  /* 0x000068ff04ff19a7 */ /* 0x0001e4000810003f */
[----:B------:R-:W-:-:S02]  /*faa0*/  LOP3.LUT R9, R9, R2, RZ, 0x3c, !PT ;  /* 0x0000000209097212 */ /* 0x000fc400078e3cff */
[----:B------:R-:W-:Y:S02]  /*fab0*/  PRMT R2, RZ, 0x7610, R2 ;  /* 0x00007610ff027816 */ /* 0x000fe40000000002 */
[----:B0-----:R-:W-:-:S04]  /*fac0*/  SHF.R.U32.HI R4, RZ, 0x2, R3 ;  /* 0x00000002ff047819 */ /* 0x001fc80000011603 */
[----:B------:R-:W-:Y:S01]  /*fad0*/  @P3 LOP3.LUT R9, R9, 0x1, R4, 0x78, !PT ;  /* 0x0000000109093812 */ /* 0x000fe200078e7804 */
[----:B------:R-:W-:Y:S02]  /*fae0*/  IMAD R12, R4, -0x5, R5 ;  /* 0xfffffffb040c7824 */ /* 0x000fe400078e0205 */
[----:B------:R-:W-:Y:S01]  /*faf0*/  IMAD.MOV.U32 R5, RZ, RZ, -0x1 ;  /* 0xffffffffff057424 */ /* 0x000fe200078e00ff */
[----:B---3--:R-:W-:-:S04]  /*fb00*/  IADD3 R14, P1, R14, UR22, RZ ;  /* 0x000000160e0e7c10 */ /* 0x008fc8000ff3e0ff */
[----:B--2---:R-:W-:Y:S01]  /*fb10*/  IADD3.X R17, R17, UR18, RZ, P1, !PT ;  /* 0x0000001211117c10 */ /* 0x004fe20008ffe4ff */
[----:B------:R0:W-:Y:S01]  /*fb20*/  STL [R1+0x7c], R14 ;  /* 0x00007c0e01007387 */ /* 0x0001e20000100800 */
[----:B------:R-:W-:-:S03]  /*fb30*/  ISETP.GE.U32.AND P0, PT, R14, UR8, PT ;  /* 0x000000080e007c0c */ /* 0x000fc6000bf06070 */
[----:B------:R0:W-:Y:S01]  /*fb40*/  STL [R1+0x78], R17 ;  /* 0x0000781101007387 */ /* 0x0001e20000100800 */
[----:B------:R-:W-:-:S13]  /*fb50*/  ISETP.GE.U32.AND.EX P0, PT, R17, UR9, PT, P0 ;  /* 0x0000000911007c0c */ /* 0x000fda000bf06100 */
[----:B0-----:R-:W-:Y:S05]  /*fb60*/  @P0 BRA `(.L_x_311) ;  /* 0x0000000400500947 */ /* 0x001fea0003800000 */
[----:B------:R-:W-:Y:S01]  /*fb70*/  ULDC.64 UR8, c[0x0][0x628] ;  /* 0x00018a0000087ab9 */ /* 0x000fe20000000a00 */
[----:B------:R-:W0:Y:S01]  /*fb80*/  S2R R13, SR_CTAID.X ;  /* 0x00000000000d7919 */ /* 0x000e220000002500 */
[----:B------:R-:W-:Y:S01]  /*fb90*/  ISETP.NE.U32.AND P0, PT, RZ, UR8, PT ;  /* 0x00000008ff007c0c */ /* 0x000fe2000bf05070 */
[----:B------:R-:W-:Y:S01]  /*fba0*/  ULDC UR10, c[0x0][0x630] ;  /* 0x00018c00000a7ab9 */ /* 0x000fe20000000800 */
[----:B------:R-:W-:Y:S01]  /*fbb0*/  IMAD.MOV.U32 R2, RZ, RZ, R14 ;  /* 0x000000ffff027224 */ /* 0x000fe200078e000e */
[----:B------:R-:W1:Y:S01]  /*fbc0*/  S2R R10, SR_CTAID.Y ;  /* 0x00000000000a7919 */ /* 0x000e620000002600 */
[----:B------:R-:W-:Y:S01]  /*fbd0*/  ISETP.NE.AND.EX P0, PT, RZ, UR9, PT, P0 ;  /* 0x00000009ff007c0c */ /* 0x000fe2000bf05300 */
[----:B------:R-:W-:-:S12]  /*fbe0*/  IMAD.MOV.U32 R3, RZ, RZ, R17 ;  /* 0x000000ffff037224 */ /* 0x000fd800078e0011 */
[----:B------:R-:W-:Y:S05]  /*fbf0*/  @!P0 BRA `(.L_x_312) ;  /* 0x0000000000288947 */ /* 0x000fea0003800000 */
[----:B------:R-:W-:Y:S02]  /*fc00*/  ULDC UR7, c[0x0][0x634] ;  /* 0x00018d0000077ab9 */ /* 0x000fe40000000800 */
[----:B------:R-:W-:-:S05]  /*fc10*/  IADD3 R7, P0, R14, UR7, RZ ;  /* 0x000000070e077c10 */ /* 0x000fca000ff1e0ff */
[----:B------:R-:W-:-:S04]  /*fc20*/  IMAD.X R15, RZ, RZ, R17, P0 ;  /* 0x000000ffff0f7224 */ /* 0x000fc800000e0611 */
[----:B------:R-:W-:-:S04]  /*fc30*/  IMAD.WIDE.U32 R4, R15, UR8, RZ ;  /* 0x000000080f047c25 */ /* 0x000fc8000f8e00ff */
[----:B------:R-:W-:-:S04]  /*fc40*/  IMAD.WIDE.U32 R4, P0, R7, UR9, R4 ;  /* 0x0000000907047c25 */ /* 0x000fc8000f800004 */
[----:B------:R-:W-:-:S04]  /*fc50*/  IMAD.WIDE.U32 R6, R7, UR8, RZ ;  /* 0x0000000807067c25 */ /* 0x000fc8000f8e00ff */
[----:B------:R-:W-:Y:S01]  /*fc60*/  IMAD.X R3, RZ, RZ, RZ, P0 ;  /* 0x000000ffff037224 */ /* 0x000fe200000e06ff */
[----:B------:R-:W-:Y:S01]  /*fc70*/  IADD3 RZ, P0, R7, R4, RZ ;  /* 0x0000000407ff7210 */ /* 0x000fe20007f1e0ff */
[----:B------:R-:W-:-:S04]  /*fc80*/  IMAD.MOV.U32 R2, RZ, RZ, R5 ;  /* 0x000000ffff027224 */ /* 0x000fc800078e0005 */
[----:B------:R-:W-:-:S08]  /*fc90*/  IMAD.WIDE.U32.X R2, R15, UR9, R2, P0 ;  /* 0x000000090f027c25 */ /* 0x000fd000080e0402 */
.L_x_312:
[--C-:B------:R-:W-:Y:S01]  /*fca0*/  SHF.R.U64 R6, R2, UR10, R3.reuse ;  /* 0x0000000a02067c19 */ /* 0x100fe20008001203 */
[----:B------:R-:W-:Y:S01]  /*fcb0*/  ULDC.64 UR8, c[0x0][0x620] ;  /* 0x0001880000087ab9 */ /* 0x000fe20000000a00 */
[----:B------:R-:W-:Y:S01]  /*fcc0*/  SHF.R.U32.HI R2, RZ, UR10, R3 ;  /* 0x0000000aff027c19 */ /* 0x000fe20008011603 */
[----:B------:R-:W-:Y:S01]  /*fcd0*/  IMAD.MOV.U32 R3, RZ, RZ, R17 ;  /* 0x000000ffff037224 */ /* 0x000fe200078e0011 */
[----:B------:R-:W-:Y:S01]  /*fce0*/  IADD3 R5, P0, RZ, -R6, RZ ;  /* 0x80000006ff057210 */ /* 0x000fe20007f1e0ff */
[----:B------:R-:W-:Y:S01]  /*fcf0*/  ULDC UR7, c[0x0][0x150] ;  /* 0x0000540000077ab9 */ /* 0x000fe20000000800 */
[----:B0-----:R-:W-:Y:S01]  /*fd00*/  I2FP.F32.U32 R7, R13 ;  /* 0x0000000d00077245 */ /* 0x001fe20000201000 */
[----:B------:R-:W0:Y:S01]  /*fd10*/  LDC R18, c[0x0][0x144] ;  /* 0x00005100ff127b82 */ /* 0x000e220000000800 */
[----:B------:R-:W-:Y:S01]  /*fd20*/  ULDC.64 UR10, c[0x0][0x640] ;  /* 0x00019000000a7ab9 */ /* 0x000fe20000000a00 */
[----:B------:R-:W-:Y:S01]  /*fd30*/  IMAD.X R2, RZ, RZ, ~R2, P0 ;  /* 0x000000ffff027224 */ /* 0x000fe200000e0e02 */
[----:B------:R-:W-:-:S03]  /*fd40*/  ISETP.NE.U32.AND P0, PT, RZ, UR10, PT ;  /* 0x0000000aff007c0c */ /* 0x000fc6000bf05070 */
[----:B------:R-:W-:Y:S01]  /*fd50*/  IMAD R4, R2, UR8, RZ ;  /* 0x0000000802047c24 */ /* 0x000fe2000f8e02ff */
[----:B------:R-:W-:Y:S01]  /*fd60*/  ISETP.NE.AND.EX P0, PT, RZ, UR11, PT, P0 ;  /* 0x0000000bff007c0c */ /* 0x000fe2000bf05300 */
[----:B------:R-:W-:Y:S01]  /*fd70*/  IMAD.MOV.U32 R2, RZ, RZ, R14 ;  /* 0x000000ffff027224 */ /* 0x000fe200078e000e */
[----:B------:R-:W2:Y:S03]  /*fd80*/  LDC R15, c[0x0][0x148] ;  /* 0x00005200ff0f7b82 */ /* 0x000ea60000000800 */
[----:B------:R-:W-:Y:S01]  /*fd90*/  IMAD.WIDE.U32 R2, R5, UR8, R2 ;  /* 0x0000000805027c25 */ /* 0x000fe2000f8e0002 */
[----:B------:R-:W-:-:S03]  /*fda0*/  ULDC UR8, c[0x0][0x154] ;  /* 0x0000550000087ab9 */ /* 0x000fc60000000800 */
[----:B------:R-:W-:Y:S02]  /*fdb0*/  IMAD R5, R5, UR9, R4 ;  /* 0x0000000905057c24 */ /* 0x000fe4000f8e0204 */
[----:B------:R-:W-:Y:S01]  /*fdc0*/  FMUL R4, R7, UR7 ;  /* 0x0000000707047c20 */ /* 0x000fe20008400000 */
[----:B------:R-:W-:Y:S01]  /*fdd0*/  ULDC UR7, c[0x0][0x618] ;  /* 0x0001860000077ab9 */ /* 0x000fe20000000800 */
[----:B------:R-:W-:Y:S01]  /*fde0*/  ULDC UR9, c[0x0][0x608] ;  /* 0x0001820000097ab9 */ /* 0x000fe20000000800 */
[----:B------:R-:W-:-:S03]  /*fdf0*/  IMAD.IADD R3, R3, 0x1, R5 ;  /* 0x0000000103037824 */ /* 0x000fc600078e0205 */
[----:B------:R-:W3:Y:S02]  /*fe00*/  F2I.U32.TRUNC.NTZ R4, R4 ;  /* 0x0000000400047305 */ /* 0x000ee4000020f000 */
[----:B------:R-:W-:Y:S02]  /*fe10*/  SHF.R.U64 R7, R2, UR7, R3 ;  /* 0x0000000702077c19 */ /* 0x000fe40008001203 */
[----:B-1----:R-:W-:-:S05]  /*fe20*/  I2FP.F32.U32 R2, R10 ;  /* 0x0000000a00027245 */ /* 0x002fca0000201000 */
[----:B------:R-:W-:Y:S01]  /*fe30*/  FMUL R5, R2, UR8 ;  /* 0x0000000802057c20 */ /* 0x000fe20008400000 */
[----:B------:R-:W-:Y:S01]  /*fe40*/  SHF.R.U32.HI R2, RZ, UR7, R3 ;  /* 0x00000007ff027c19 */ /* 0x000fe20008011603 */
[----:B------:R-:W-:Y:S02]  /*fe50*/  ULDC UR7, c[0x0][0x658] ;  /* 0x0001960000077ab9 */ /* 0x000fe40000000800 */
[----:B------:R1:W4:Y:S01]  /*fe60*/  F2I.U32.TRUNC.NTZ R19, R5 ;  /* 0x0000000500137305 */ /* 0x000322000020f000 */
[----:B------:R-:W-:Y:S01]  /*fe70*/  SHF.R.U64 R16, R7, UR9, R2 ;  /* 0x0000000907107c19 */ /* 0x000fe20008001202 */
[----:B---3--:R-:W-:Y:S01]  /*fe80*/  IMAD.MOV R4, RZ, RZ, -R4 ;  /* 0x000000ffff047224 */ /* 0x008fe200078e0a04 */
[----:B------:R-:W-:-:S03]  /*fe90*/  SHF.R.U32.HI R3, RZ, UR9, R2 ;  /* 0x00000009ff037c19 */ /* 0x000fc60008011602 */
[----:B0-----:R-:W-:Y:S01]  /*fea0*/  IMAD R13, R18, R4, R13 ;  /* 0x00000004120d7224 */ /* 0x001fe200078e020d */
[--C-:B------:R-:W-:Y:S02]  /*feb0*/  SHF.R.U64 R14, R16, UR7, R3.reuse ;  /* 0x00000007100e7c19 */ /* 0x100fe40008001203 */
[----:B------:R-:W-:-:S03]  /*fec0*/  SHF.R.U32.HI R17, RZ, UR7, R3 ;  /* 0x00000007ff117c19 */ /* 0x000fc60008011603 */
[----:B------:R-:W-:Y:S02]  /*fed0*/  IMAD.MOV.U32 R2, RZ, RZ, R14 ;  /* 0x000000ffff027224 */ /* 0x000fe400078e000e */
[----:B------:R-:W-:Y:S01]  /*fee0*/  IMAD.MOV.U32 R3, RZ, RZ, R17 ;  /* 0x000000ffff037224 */ /* 0x000fe200078e0011 */
[----:B-12-4-:R-:W-:Y:S06]  /*fef0*/  @!P0 BRA `(.L_x_313) ;  /* 0x0000000000288947 */ /* 0x016fec0003800000 */
[----:B------:R-:W-:Y:S02]  /*ff00*/  ULDC UR7, c[0x0][0x64c] ;  /* 0x0001930000077ab9 */ /* 0x000fe40000000800 */
[----:B------:R-:W-:-:S05]  /*ff10*/  IADD3 R3, P0, R14, UR7, RZ ;  /* 0x000000070e037c10 */ /* 0x000fca000ff1e0ff */
[----:B------:R-:W-:-:S04]  /*ff20*/  IMAD.X R17, RZ, RZ, R17, P0 ;  /* 0x000000ffff117224 */ /* 0x000fc800000e0611 */
[----:B------:R-:W-:-:S04]  /*ff30*/  IMAD.WIDE.U32 R4, R17, UR10, RZ ;  /* 0x0000000a11047c25 */ /* 0x000fc8000f8e00ff */
[----:B------:R-:W-:-:S04]  /*ff40*/  IMAD.WIDE.U32 R4, P0, R3, UR11, R4 ;  /* 0x0000000b03047c25 */ /* 0x000fc8000f800004 */
[----:B------:R-:W-:-:S04]  /*ff50*/  IMAD.WIDE.U32 R2, R3, UR10, RZ ;  /* 0x0000000a03027c25 */ /* 0x000fc8000f8e00ff */
[----:B------:R-:W-:Y:S01]  /*ff60*/  IMAD.MOV.U32 R2, RZ, RZ, R5 ;  /* 0x000000ffff027224 */ /* 0x000fe200078e0005 */
[----:B------:R-:W-:Y:S01]  /*ff70*/  IADD3 RZ, P1, R3, R4, RZ ;  /* 0x0000000403ff7210 */ /* 0x000fe20007f3e0ff */
[----:B------:R-:W-:-:S04]  /*ff80*/  IMAD.X R3, RZ, RZ, RZ, P0 ;  /* 0x000000ffff037224 */ /* 0x000fc800000e06ff */
[----:B------:R-:W-:-:S08]  /*ff90*/  IMAD.WIDE.U32.X R2, R17, UR11, R2, P1 ;  /* 0x0000000b11027c25 */ /* 0x000fd000088e0402 */
.L_x_313:
[----:B------:R-:W-:Y:S01]  /*ffa0*/  ULDC UR7, c[0x0][0x648] ;  /* 0x0001920000077ab9 */ /* 0x000fe20000000800 */
[----:B------:R-:W-:Y:S01]  /*ffb0*/  LOP3.LUT R16, R16, UR6, RZ, 0xc0, !PT ;  /* 0x0000000610107c12 */ /* 0x000fe2000f8ec0ff */
[----:B------:R-:W-:Y:S01]  /*ffc0*/  IMAD.MOV R19, RZ, RZ, -R19 ;  /* 0x000000ffff137224 */ /* 0x000fe200078e0a13 */
[----:B------:R-:W-:Y:S01]  /*ffd0*/  SHF.R.U64 R3, R2, UR7, R3 ;  /* 0x0000000702037c19 */ /* 0x000fe20008001203 */
[----:B------:R-:W-:Y:S01]  /*ffe0*/  ULDC UR7, c[0x0][0x638] ;  /* 0x00018e0000077ab9 */ /* 0x000fe20000000800 */
[----:B------:R-:W-:Y:S01]  /*fff0*/  LOP3.LUT R7, R7, UR4, RZ, 0xc0, !PT ;  /* 0x0000000407077c12 */ /* 0x000fe2000f8ec0ff */
[----:B------:R-:W-:Y:S01]  /*10000*/  @P2 IMAD R13, R15, R19, R10 ;  /* 0x000000130f0d2224 */ /* 0x000fe200078e020a */
[----:B------:R-:W-:Y:S01]  /*10010*/  ULDC UR8, c[0x0][0x610] ;  /* 0x0001840000087ab9 */ /* 0x000fe20000000800 */
[----:B------:R-:W-:Y:S02]  /*10020*/  IMAD.MOV R5, RZ, RZ, -R3 ;  /* 0x000000ffff057224 */ /* 0x000fe400078e0a03 */
[----:B------:R-:W-:-:S02]  /*10030*/  IMAD R16, R3, UR5, R16 ;  /* 0x0000000503107c24 */ /* 0x000fc4000f8e0210 */
[----:B------:R-:W-:Y:S01]  /*10040*/  IMAD R14, R5, UR7, R14 ;  /* 0x00000007050e7c24 */ /* 0x000fe2000f8e020e */
[----:B------:R-:W-:Y:S01]  /*10050*/  ULDC UR7, c[0x0][0x600] ;  /* 0x0001800000077ab9 */ /* 0x000fe20000000800 */
[----:B------:R-:W-:Y:S02]  /*10060*/  IMAD R13, R16, UR8, R13 ;  /* 0x00000008100d7c24 */ /* 0x000fe4000f8e020d */
[----:B------:R-:W-:Y:S02]  /*10070*/  IMAD R14, R14, UR7, R7 ;  /* 0x000000070e0e7c24 */ /* 0x000fe4000f8e0207 */
[----:B------:R-:W-:-:S03]  /*10080*/  IMAD.MOV.U32 R2, RZ, RZ, 0x1 ;  /* 0x00000001ff027424 */ /* 0x000fc600078e00ff */
[----:B------:R-:W-:Y:S02]  /*10090*/  SEL R7, R14, R13, !P2 ;  /* 0x0000000d0e077207 */ /* 0x000fe40005000000 */
[----:B------:R-:W-:-:S07]  /*100a0*/  SEL R5, R13, R14, !P2 ;  /* 0x0000000e0d057207 */ /* 0x000fce0005000000 */
.L_x_311:
[----:B------:R-:W-:Y:S05]  /*100b0*/  BSYNC B1 ;  /* 0x0000000000017941 */ /* 0x000fea0003800000 */
.L_x_310:
[----:B------:R-:W-:-:S13]  /*100c0*/  LOP3.LUT P0, RZ, R2, 0xff, RZ, 0xc0, !PT ;  /* 0x000000ff02ff7812 */ /* 0x000fda000780c0ff */
[----:B------:R-:W-:Y:S05]  /*100d0*/  @P0 BRA `(.L_x_314) ;  /* 0xfffffff400240947 */ /* 0x000fea000383ffff */
[----:B------:R-:W-:Y:S05]  /*100e0*/  BSYNC B0 ;  /* 0x0000000000007941 */ /* 0x000fea0003800000 */
.L_x_303:
[----:B------:R-:W-:-:S03]  /*100f0*/  UMOV UR7, 0xffffffff ;  /* 0xffffffff00077882 */ /* 0x000fc60000000000 */
[----:B------:R-:W-:Y:S05]  /*10100*/  BRA.DIV UR7, `(.L_x_315) ;  /* 0x00000006074c7947 */ /* 0x000fea000b800000 */
[----:B------:R-:W-:-:S13]  /*10110*/  ELECT P0, URZ, PT ;  /* 0x00000000003f782f */ /* 0x000fda0003800000 */
.L_x_330:
[----:B------:R-:W-:Y:S04]  /*10120*/  BSSY B0, `(.L_x_316) ;  /* 0x0000035000007945 */ /* 0x000fe80003800000 */
[----:B------:R-:W-:Y:S05]  /*10130*/  @!P0 BRA `(.L_x_317) ;  /* 0x0000000000cc8947 */ /* 0x000fea0003800000 */
[----:B------:R-:W-:-:S04]  /*10140*/  ULOP3.LUT UR7, UR13, 0x2, URZ, 0xfc, !UPT ;  /* 0x000000020d077892 */ /* 0x000fc8000f8efc3f */
[----:B------:R-:W-:-:S06]  /*10150*/  UISETP.NE.AND UP0, UPT, UR7, 0x3, UPT ;  /* 0x000000030700788c */ /* 0x000fcc000bf05270 */
[----:B------:R-:W-:-:S13]  /*10160*/  PLOP3.LUT P0, PT, PT, PT, UP0, 0x80, 0x0 ;  /* 0x000000000000781c */ /* 0x000fda0003f0f008 */
[----:B------:R-:W-:Y:S05]  /*10170*/  @!P0 BRA `(.L_x_318) ;  /* 0x0000000000048947 */ /* 0x000fea0003800000 */
[----:B------:R-:W-:Y:S01]  /*10180*/  BPT.TRAP 0x1 ;  /* 0x000000040000795c */ /* 0x000fe20000300000 */
.L_x_318:
[----:B------:R-:W0:Y:S01]  /*10190*/  S2R R3, SR_CgaCtaId ;  /* 0x0000000000037919 */ /* 0x000e220000008800 */
[----:B------:R-:W-:Y:S02]  /*101a0*/  MOV R0, 0x400 ;  /* 0x0000040000007802 */ /* 0x000fe40000000f00 */
[----:B------:R-:W-:Y:S02]  /*101b0*/  SHF.L.U32 R2, R9, 0x1f, RZ ;  /* 0x0000001f09027819 */ /* 0x000fe400000006ff */
[----:B0-----:R-:W-:-:S05]  /*101c0*/  LEA R3, R3, R0, 0x18 ;  /* 0x0000000003037211 */ /* 0x001fca00078ec0ff */
[----:B------:R-:W-:-:S04]  /*101d0*/  VIADD R3, R3, 0x28 ;  /* 0x0000002803037836 */ /* 0x000fc80000000000 */
[C---:B------:R-:W-:Y:S02]  /*101e0*/  IMAD R5, R12.reuse, 0x8, R3 ;  /* 0x000000080c057824 */ /* 0x040fe400078e0203 */
[----:B------:R-:W-:Y:S02]  /*101f0*/  VIADD R12, R12, 0x1 ;  /* 0x000000010c0c7836 */ /* 0x000fe40000000000 */
[----:B------:R-:W0:Y:S03]  /*10200*/  SYNCS.PHASECHK.TRANS64.TRYWAIT P0, [R5+URZ], R2 ;  /* 0x00000002050075a7 */ /* 0x000e26000800017f */
[----:B------:R-:W-:-:S04]  /*10210*/  ISETP.NE.AND P1, PT, R12, 0x5, PT ;  /* 0x000000050c00780c */ /* 0x000fc80003f25270 */
[----:B------:R-:W-:Y:S02]  /*10220*/  SEL R0, RZ, 0x1, P1 ;  /* 0x00000001ff007807 */ /* 0x000fe40000800000 */
[----:B------:R-:W-:Y:S02]  /*10230*/  SEL R12, R12, RZ, P1 ;  /* 0x000000ff0c0c7207 */ /* 0x000fe40000800000 */
[----:B------:R-:W-:-:S03]  /*10240*/  LOP3.LUT R9, R9, R0, RZ, 0x3c, !PT ;  /* 0x0000000009097212 */ /* 0x000fc600078e3cff */
[----:B------:R-:W-:Y:S01]  /*10250*/  IMAD R7, R12, 0x8, R3 ;  /* 0x000000080c077824 */ /* 0x000fe200078e0203 */
[----:B------:R-:W-:Y:S01]  /*10260*/  SHF.L.U32 R4, R9, 0x1f, RZ ;  /* 0x0000001f09047819 */ /* 0x000fe200000006ff */
[----:B0-----:R-:W-:Y:S06]  /*10270*/  @!P0 BRA `(.L_x_319) ;  /* 0x0000000400108947 */ /* 0x001fec0003800000 */
.L_x_331:
[----:B------:R-:W1:Y:S01]  /*10280*/  SYNCS.PHASECHK.TRANS64.TRYWAIT P0, [R7+URZ], R4 ;  /* 0x00000004070075a7 */ /* 0x000e62000800017f */
[----:B------:R-:W-:-:S05]  /*10290*/  VIADD R0, R12, 0x1 ;  /* 0x000000010c007836 */ /* 0x000fca0000000000 */
[----:B------:R-:W-:-:S04]  /*102a0*/  ISETP.NE.AND P1, PT, R0, 0x5, PT ;  /* 0x000000050000780c */ /* 0x000fc80003f25270 */
[----:B0-----:R-:W-:Y:S02]  /*102b0*/  SEL R2, RZ, 0x1, P1 ;  /* 0x00000001ff027807 */ /* 0x001fe40000800000 */
[----:B------:R-:W-:Y:S02]  /*102c0*/  SEL R0, R0, RZ, P1 ;  /* 0x000000ff00007207 */ /* 0x000fe40000800000 */
[----:B------:R-:W-:-:S03]  /*102d0*/  LOP3.LUT R9, R9, R2, RZ, 0x3c, !PT ;  /* 0x0000000209097212 */ /* 0x000fc600078e3cff */
[----:B------:R-:W-:Y:S01]  /*102e0*/  IMAD R6, R0, 0x8, R3 ;  /* 0x0000000800067824 */ /* 0x000fe200078e0203 */
[----:B------:R-:W-:Y:S01]  /*102f0*/  SHF.L.U32 R5, R9, 0x1f, RZ ;  /* 0x0000001f09057819 */ /* 0x000fe200000006ff */
[----:B-1----:R-:W-:Y:S06]  /*10300*/  @!P0 BRA `(.L_x_320) ;  /* 0x0000000400008947 */ /* 0x002fec0003800000 */
.L_x_332:
[----:B------:R-:W1:Y:S01]  /*10310*/  SYNCS.PHASECHK.TRANS64.TRYWAIT P0, [R6+URZ], R5 ;  /* 0x00000005060075a7 */ /* 0x000e62000800017f */
[----:B------:R-:W-:-:S05]  /*10320*/  VIADD R0, R0, 0x1 ;  /* 0x0000000100007836 */ /* 0x000fca0000000000 */
[----:B------:R-:W-:-:S04]  /*10330*/  ISETP.NE.AND P1, PT, R0, 0x5, PT ;  /* 0x000000050000780c */ /* 0x000fc80003f25270 */
[----:B------:R-:W-:Y:S02]  /*10340*/  SEL R2, RZ, 0x1, P1 ;  /* 0x00000001ff027807 */ /* 0x000fe40000800000 */
[----:B------:R-:W-:Y:S02]  /*10350*/  SEL R0, R0, RZ, P1 ;  /* 0x000000ff00007207 */ /* 0x000fe40000800000 */
[----:B------:R-:W-:-:S03]  /*10360*/  LOP3.LUT R9, R9, R2, RZ, 0x3c, !PT ;  /* 0x0000000209097212 */ /* 0x000fc600078e3cff */
[----:B0-----:R-:W-:Y:S01]  /*10370*/  IMAD R7, R0, 0x8, R3 ;  /* 0x0000000800077824 */ /* 0x001fe200078e0203 */
[----:B------:R-:W-:Y:S01]  /*10380*/  SHF.L.U32 R4, R9, 0x1f, RZ ;  /* 0x0000001f09047819 */ /* 0x000fe200000006ff */
[----:B-1----:R-:W-:Y:S06]  /*10390*/  @!P0 BRA `(.L_x_321) ;  /* 0x0000000000f08947 */ /* 0x002fec0003800000 */
.L_x_333:
[----:B------:R-:W1:Y:S01]  /*103a0*/  SYNCS.PHASECHK.TRANS64.TRYWAIT P0, [R7+URZ], R4 ;  /* 0x00000004070075a7 */ /* 0x000e62000800017f */
[----:B------:R-:W-:-:S05]  /*103b0*/  VIADD R0, R0, 0x1 ;  /* 0x0000000100007836 */ /* 0x000fca0000000000 */
[----:B------:R-:W-:-:S04]  /*103c0*/  ISETP.NE.AND P1, PT, R0, 0x5, PT ;  /* 0x000000050000780c */ /* 0x000fc80003f25270 */
[----:B------:R-:W-:Y:S02]  /*103d0*/  SEL R2, RZ, 0x1, P1 ;  /* 0x00000001ff027807 */ /* 0x000fe40000800000 */
[----:B------:R-:W-:Y:S02]  /*103e0*/  SEL R0, R0, RZ, P1 ;  /* 0x000000ff00007207 */ /* 0x000fe40000800000 */
[----:B------:R-:W-:Y:S01]  /*103f0*/  LOP3.LUT R2, R9, R2, RZ, 0x3c, !PT ;  /* 0x0000000209027212 */ /* 0x000fe200078e3cff */
[----:B-1----:R-:W-:Y:S06]  /*10400*/  @!P0 BRA `(.L_x_322) ;  /* 0x0000000000e88947 */ /* 0x002fec0003800000 */
.L_x_334:
[----:B------:R-:W-:Y:S01]  /*10410*/  IMAD R3, R0, 0x8, R3 ;  /* 0x0000000800037824 */ /* 0x000fe200078e0203 */
[----:B------:R-:W-:-:S07]  /*10420*/  SHF.L.U32 R0, R2, 0x1f, RZ ;  /* 0x0000001f02007819 */ /* 0x000fce00000006ff */
.L_x_323:
[----:B--2---:R2:W3:Y:S02]  /*10430*/  SYNCS.PHASECHK.TRANS64.TRYWAIT P0, [R3+URZ], R0 ;  /* 0x00000000030075a7 */ /* 0x0044e4000800017f */
[----:B---3--:R-:W-:Y:S05]  /*10440*/  @!P0 NANOSLEEP.SYNCS 0x989680 ;  /* 0x009896800000895d */ /* 0x008fea0003900000 */
[----:B------:R-:W3:Y:S02]  /*10450*/  @!P0 SYNCS.PHASECHK.TRANS64 P0, [R3+URZ], R0 ;  /* 0x00000000030085a7 */ /* 0x000ee4000800007f */
[----:B---3--:R-:W-:Y:S05]  /*10460*/  @!P0 BRA `(.L_x_323) ;  /* 0xfffffffc00f08947 */ /* 0x008fea000383ffff */
.L_x_317:
[----:B------:R-:W-:Y:S05]  /*10470*/  BSYNC B0 ;  /* 0x0000000000007941 */ /* 0x000fea0003800000 */
.L_x_316:
[----:B------:R-:W-:Y:S05]  /*10480*/  EXIT ;  /* 0x000000000000794d */ /* 0x000fea0003800000 */
.L_x_21:
[----:B-1----:R-:W-:-:S04]  /*10490*/  IMAD.U32 R3, RZ, RZ, UR6 ;  /* 0x00000006ff037e24 */ /* 0x002fc8000f8e00ff */
[----:B------:R1:W2:Y:S03]  /*104a0*/  SYNCS.PHASECHK.TRANS64.TRYWAIT P0, [R3+URZ], R0 ;  /* 0x00000000030075a7 */ /* 0x0002a6000800017f */
[----:B--2---:R-:W-:Y:S05]  /*104b0*/  @!P0 NANOSLEEP.SYNCS 0x989680 ;  /* 0x009896800000895d */ /* 0x004fea0003900000 */
[----:B------:R-:W2:Y:S02]  /*104c0*/  @!P0 SYNCS.PHASECHK.TRANS64 P0, [R3+URZ], R0 ;  /* 0x00000000030085a7 */ /* 0x000ea4000800007f */
[----:B--2---:R-:W-:Y:S05]  /*104d0*/  @!P0 BRA `(.L_x_21) ;  /* 0xfffffffc00ec8947 */ /* 0x004fea000383ffff */
[----:B------:R-:W-:Y:S05]  /*104e0*/  BRA `(.L_x_20) ;  /* 0xffffff1800547947 */ /* 0x000fea000383ffff */
.L_x_27:
[----:B-----5:R2:W-:Y:S02]  /*104f0*/  STL [R1+0x88], R0 ;  /* 0x0000880001007387 */ /* 0x0205e40000100800 */
[----:B--2---:R-:W-:-:S04]  /*10500*/  IMAD.U32 R0, RZ, RZ, UR9 ;  /* 0x00000009ff007e24 */ /* 0x004fc8000f8e00ff */
[----:B------:R2:W3:Y:S03]  /*10510*/  SYNCS.PHASECHK.TRANS64.TRYWAIT P0, [R0+URZ], R229 ;  /* 0x000000e5000075a7 */ /* 0x0004e6000800017f */
[----:B---3--:R-:W-:Y:S05]  /*10520*/  @!P0 NANOSLEEP.SYNCS 0x989680 ;  /* 0x009896800000895d */ /* 0x008fea0003900000 */
[----:B------:R2:W3:Y:S02]  /*10530*/  @!P0 SYNCS.PHASECHK.TRANS64 P0, [R0+URZ], R229 ;  /* 0x000000e5000085a7 */ /* 0x0004e4000800007f */
[----:B--2---:R2:W5:Y:S02]  /*10540*/  LDL.LU R0, [R1+0x88] ;  /* 0x0000880001007983 */ /* 0x0045640000300800 */
[----:B--23--:R-:W-:Y:S05]  /*10550*/  @!P0 BRA `(.L_x_27) ;  /* 0xfffffffc00e48947 */ /* 0x00cfea000383ffff */
[----:B------:R-:W-:Y:S05]  /*10560*/  BRA `(.L_x_26) ;  /* 0xffffff2800f87947 */ /* 0x000fea000383ffff */
.L_x_304:
[----:B------:R-:W-:Y:S01]  /*10570*/  BSSY B1, `(.L_x_324) ;  /* 0x0000006000017945 */ /* 0x000fe20003800000 */
[----:B------:R-:W-:-:S07]  /*10580*/  IMAD.MOV.U32 R2, RZ, RZ, -0x1 ;  /* 0xffffffffff027424 */ /* 0x000fce00078e00ff */
[----:B------:R-:W-:Y:S05]  /*10590*/  WARPSYNC.COLLECTIVE R2, `(.L_x_325) ;  /* 0x00000000020c7348 */ /* 0x000fea0003c00000 */
[----:B------:R-:W-:Y:S02]  /*105a0*/  ELECT P0, UR62, PT ;  /* 0x00000000003e782f */ /* 0x000fe40003800000 */
[----:B------:R-:W-:Y:S01]  /*105b0*/  MOV R2, UR62 ;  /* 0x0000003e00027c02 */ /* 0x000fe20008000f00 */
[----:B------:R-:W-:Y:S10]  /*105c0*/  ENDCOLLECTIVE ;  /* 0x000000000000791b */ /* 0x000ff40003800000 */
.L_x_325:
[----:B------:R-:W-:Y:S05]  /*105d0*/  BSYNC B1 ;  /* 0x0000000000017941 */ /* 0x000fea0003800000 */
.L_x_324:
[----:B------:R-:W-:Y:S05]  /*105e0*/  BRA `(.L_x_326) ;  /* 0xffffffec00ec7947 */ /* 0x000fea000383ffff */
.L_x_307:
[----:B0-----:R0:W2:Y:S02]  /*105f0*/  SYNCS.PHASECHK.TRANS64.TRYWAIT P0, [R13+URZ+0x28], R4 ;  /* 0x000028040d0075a7 */ /* 0x0010a4000800017f */
[----:B--2---:R-:W-:Y:S05]  /*10600*/  @!P0 NANOSLEEP.SYNCS 0x989680 ;  /* 0x009896800000895d */ /* 0x004fea0003900000 */
[----:B------:R-:W2:Y:S02]  /*10610*/  @!P0 SYNCS.PHASECHK.TRANS64 P0, [R13+URZ+0x28], R4 ;  /* 0x000028040d0085a7 */ /* 0x000ea4000800007f */
[----:B--2---:R-:W-:Y:S05]  /*10620*/  @!P0 BRA `(.L_x_307) ;  /* 0xfffffffc00f08947 */ /* 0x004fea000383ffff */
[----:B------:R-:W-:Y:S05]  /*10630*/  BRA `(.L_x_327) ;  /* 0xfffffff000287947 */ /* 0x000fea000383ffff */
.L_x_315:
[----:B------:R-:W-:Y:S01]  /*10640*/  BSSY B0, `(.L_x_328) ;  /* 0x0000006000007945 */ /* 0x000fe20003800000 */
[----:B------:R-:W-:-:S07]  /*10650*/  IMAD.MOV.U32 R2, RZ, RZ, -0x1 ;  /* 0xffffffffff027424 */ /* 0x000fce00078e00ff */
[----:B------:R-:W-:Y:S05]  /*10660*/  WARPSYNC.COLLECTIVE R2, `(.L_x_329) ;  /* 0x00000000020c7348 */ /* 0x000fea0003c00000 */
[----:B------:R-:W-:Y:S02]  /*10670*/  ELECT P0, UR62, PT ;  /* 0x00000000003e782f */ /* 0x000fe40003800000 */
[----:B------:R-:W-:Y:S01]  /*10680*/  MOV R2, UR62 ;  /* 0x0000003e00027c02 */ /* 0x000fe20008000f00 */
[----:B------:R-:W-:Y:S10]  /*10690*/  ENDCOLLECTIVE ;  /* 0x000000000000791b */ /* 0x000ff40003800000 */
.L_x_329:
[----:B------:R-:W-:Y:S05]  /*106a0*/  BSYNC B0 ;  /* 0x0000000000007941 */ /* 0x000fea0003800000 */
.L_x_328:
[----:B------:R-:W-:Y:S05]  /*106b0*/  BRA `(.L_x_330) ;  /* 0xfffffff800987947 */ /* 0x000fea000383ffff */
.L_x_319:
[----:B0-----:R0:W1:Y:S02]  /*106c0*/  SYNCS.PHASECHK.TRANS64.TRYWAIT P0, [R5+URZ], R2 ;  /* 0x00000002050075a7 */ /* 0x001064000800017f */
[----:B-1----:R-:W-:Y:S05]  /*106d0*/  @!P0 NANOSLEEP.SYNCS 0x989680 ;  /* 0x009896800000895d */ /* 0x002fea0003900000 */
[----:B------:R-:W1:Y:S02]  /*106e0*/  @!P0 SYNCS.PHASECHK.TRANS64 P0, [R5+URZ], R2 ;  /* 0x00000002050085a7 */ /* 0x000e64000800007f */
[----:B-1----:R-:W-:Y:S05]  /*106f0*/  @!P0 BRA `(.L_x_319) ;  /* 0xfffffffc00f08947 */ /* 0x002fea000383ffff */
[----:B------:R-:W-:Y:S05]  /*10700*/  BRA `(.L_x_331) ;  /* 0xfffffff800dc7947 */ /* 0x000fea000383ffff */
.L_x_320:
[----:B0-----:R0:W1:Y:S02]  /*10710*/  SYNCS.PHASECHK.TRANS64.TRYWAIT P0, [R7+URZ], R4 ;  /* 0x00000004070075a7 */ /* 0x001064000800017f */
[----:B-1----:R-:W-:Y:S05]  /*10720*/  @!P0 NANOSLEEP.SYNCS 0x989680 ;  /* 0x009896800000895d */ /* 0x002fea0003900000 */
[----:B------:R-:W1:Y:S02]  /*10730*/  @!P0 SYNCS.PHASECHK.TRANS64 P0, [R7+URZ], R4 ;  /* 0x00000004070085a7 */ /* 0x000e64000800007f */
[----:B-1----:R-:W-:Y:S05]  /*10740*/  @!P0 BRA `(.L_x_320) ;  /* 0xfffffffc00f08947 */ /* 0x002fea000383ffff */
[----:B------:R-:W-:Y:S05]  /*10750*/  BRA `(.L_x_332) ;  /* 0xfffffff800ec7947 */ /* 0x000fea000383ffff */
.L_x_321:
[----:B0-----:R0:W1:Y:S02]  /*10760*/  SYNCS.PHASECHK.TRANS64.TRYWAIT P0, [R6+URZ], R5 ;  /* 0x00000005060075a7 */ /* 0x001064000800017f */
[----:B-1----:R-:W-:Y:S05]  /*10770*/  @!P0 NANOSLEEP.SYNCS 0x989680 ;  /* 0x009896800000895d */ /* 0x002fea0003900000 */
[----:B------:R-:W1:Y:S02]  /*10780*/  @!P0 SYNCS.PHASECHK.TRANS64 P0, [R6+URZ], R5 ;  /* 0x00000005060085a7 */ /* 0x000e64000800007f */
[----:B-1----:R-:W-:Y:S05]  /*10790*/  @!P0 BRA `(.L_x_321) ;  /* 0xfffffffc00f08947 */ /* 0x002fea000383ffff */
[----:B------:R-:W-:Y:S05]  /*107a0*/  BRA `(.L_x_333) ;  /* 0xfffffff800fc7947 */ /* 0x000fea000383ffff */
.L_x_322:
[----:B-1----:R1:W2:Y:S02]  /*107b0*/  SYNCS.PHASECHK.TRANS64.TRYWAIT P0, [R7+URZ], R4 ;  /* 0x00000004070075a7 */ /* 0x0022a4000800017f */
[----:B--2---:R-:W-:Y:S05]  /*107c0*/  @!P0 NANOSLEEP.SYNCS 0x989680 ;  /* 0x009896800000895d */ /* 0x004fea0003900000 */
[----:B------:R-:W2:Y:S02]  /*107d0*/  @!P0 SYNCS.PHASECHK.TRANS64 P0, [R7+URZ], R4 ;  /* 0x00000004070085a7 */ /* 0x000ea4000800007f */
[----:B--2---:R-:W-:Y:S05]  /*107e0*/  @!P0 BRA `(.L_x_322) ;  /* 0xfffffffc00f08947 */ /* 0x004fea000383ffff */
[----:B------:R-:W-:Y:S05]  /*107f0*/  BRA `(.L_x_334) ;  /* 0xfffffffc00047947 */ /* 0x000fea000383ffff */
.L_x_335:
[----:B------:R-:W-:-:S00]  /*10800*/  BRA `(.L_x_335) ;  /* 0xfffffffc00fc7947 */ /* 0x000fc0000383ffff */
[----:B------:R-:W-:-:S00]  /*10810*/  NOP ;  /* 0x0000000000007918 */ /* 0x000fc00000000000 */
        /* <DEDUP_REMOVED lines=14> */
.L_x_336:


//--------------------- .nv.shared._ZN7cutlass13device_kernelINS_4gemm6kernel13GemmUniversalIN4cute5tupleIJiiiiEEENS1_10collective13CollectiveMmaINS1_37MainloopSm90TmaGmmaWarpSpecializedFP8ILi5ENS5_IJNS4_1CILi2EEENSA_ILi1EEESC_EEENS1_35KernelTmaWarpSpecializedCooperativeEEENS5_IJNSA_ILi128EEENSA_ILi256EEESG_EEENS_12float_e4m3_tENS5_IJlSC_lEEESJ_SK_NS4_8TiledMMAINS4_8MMA_AtomIJNS4_4SM904GMMA31MMA_64x256x32_F32E4M3E4M3_SS_TNILNSO_7ScaleInE1ELSQ_1EEEEEENS4_6LayoutISD_NS5_IJSC_NSA_ILi0EEESU_EEEEENS5_IJNS4_10UnderscoreESX_SX_EEEEENS4_13SM90_TMA_LOADENS4_14ComposedLayoutINS4_7SwizzleILi3ELi4ELi3EEENS4_18smem_ptr_flag_bitsILi8EEENST_INS5_IJNSA_ILi8EEESG_EEENS5_IJSG_SC_EEEEEEEvNS4_8identityENS4_23SM90_TMA_LOAD_MULTICASTES1A_vS1B_EENS_8epilogue10collective6detail29Sm90TmaWarpSpecializedAdapterINS1F_15DefaultEpilogueISJ_SK_SK_NS1E_6thread17LinearCombinationISJ_Li1EffLNS1J_9ScaleType4KindE0ELNS_15FloatRoundStyleE2ESJ_EENS1_15EpilogueDefaultEEEEEvvEEEEvNT_6ParamsE --------------------------
	.section	.nv.shared._ZN7cutlass13device_kernelINS_4gemm6kernel13GemmUniversalIN4cute5tupleIJiiiiEEENS1_10collective13CollectiveMmaINS1_37MainloopSm90TmaGmmaWarpSpecializedFP8ILi5ENS5_IJNS4_1CILi2EEENSA_ILi1EEESC_EEENS1_35KernelTmaWarpSpecializedCooperativeEEENS5_IJNSA_ILi128EEENSA_ILi256EEESG_EEENS_12float_e4m3_tENS5_IJlSC_lEEESJ_SK_NS4_8TiledMMAINS4_8MMA_AtomIJNS4_4SM904GMMA31MMA_64x256x32_F32E4M3E4M3_SS_TNILNSO_7ScaleInE1ELSQ_1EEEEEENS4_6LayoutISD_NS5_IJSC_NSA_ILi0EEESU_EEEEENS5_IJNS4_10UnderscoreESX_SX_EEEEENS4_13SM90_TMA_LOADENS4_14ComposedLayoutINS4_7SwizzleILi3ELi4ELi3EEENS4_18smem_ptr_flag_bitsILi8EEENST_INS5_IJNSA_ILi8EEESG_EEENS5_IJSG_SC_EEEEEEEvNS4_8identityENS4_23SM90_TMA_LOAD_MULTICASTES1A_vS1B_EENS_8epilogue10collective6detail29Sm90TmaWarpSpecializedAdapterINS1F_15DefaultEpilogueISJ_SK_SK_NS1E_6thread17LinearCombinationISJ_Li1EffLNS1J_9ScaleType4KindE0ELNS_15FloatRoundStyleE2ESJ_EENS1_15EpilogueDefaultEEEEEvvEEEEvNT_6ParamsE,"aw",@nobits
	.sectionflags	@""
	.align	16
	.zero		1024


//--------------------- .nv.shared.reserved.0     --------------------------
	.section	.nv.shared.reserved.0,"aw",@nobits
	.weak		__nv_reservedSMEM_offset_0_alias
	.size		__nv_reservedSMEM_offset_0_alias, 0, 0
	.other		__nv_reservedSMEM_offset_0_alias,@"STO_CUDA_RESERVED_SHARED STV_DEFAULT"
__nv_reservedSMEM_offset_0_alias:
	.zero		0


//--------------------- .nv.global                --------------------------
	.section	.nv.global,"aw",@nobits
.nv.global:
	.type		_ZN39_INTERNAL_ed5d73be_4_k_cu_5a0ba634_54874cute1_E,@object
	.size		_ZN39_INTERNAL_ed5d73be_4_k_cu_5a0ba634_54874cute1_E,(_ZN39_INTERNAL_ed5d73be_4_k_cu_5a0ba634_54874cuda3std3__45__cpo6cbeginE - _ZN39_INTERNAL_ed5d73be_4_k_cu_5a0ba634_54874cute1_E)
_ZN39_INTERNAL_ed5d73be_4_k_cu_5a0ba634_54874cute1_E:
	.zero		1
	.type		_ZN39_INTERNAL_ed5d73be_4_k_cu_5a0ba634_54874cuda3std3__45__cpo6cbeginE,@object
	.size		_ZN39_INTERNAL_ed5d73be_4_k_cu_5a0ba634_54874cuda3std3__45__cpo6cbeginE,(_ZN39_INTERNAL_ed5d73be_4_k_cu_5a0ba634_54874cuda3std3__48in_placeE - _ZN39_INTERNAL_ed5d73be_4_k_cu_5a0ba634_54874cuda3std3__45__cpo6cbeginE)
_ZN39_INTERNAL_ed5d73be_4_k_cu_5a0ba634_54874cuda3std3__45__cpo6cbeginE:
	.zero		1
	.type		_ZN39_INTERNAL_ed5d73be_4_k_cu_5a0ba634_54874cuda3std3__48in_placeE,@object
	.size		_ZN39_INTERNAL_ed5d73be_4_k_cu_5a0ba634_54874cuda3std3__48in_placeE,(_ZN39_INTERNAL_ed5d73be_4_k_cu_5a0ba634_54874cuda3std6ranges3__45__cpo9iter_moveE - _ZN39_INTERNAL_ed5d73be_4_k_cu_5a0ba634_54874cuda3std3__48in_placeE)
_ZN39_INTERNAL_ed5d73be_4_k_cu_5a0ba634_54874cuda3std3__48in_placeE:
	.zero		1
	.type		_ZN39_INTERNAL_ed5d73be_4_k_cu_5a0ba634_54874cuda3std6ranges3__45__cpo9iter_moveE,@object
	.size		_ZN39_INTERNAL_ed5d73be_4_k_cu_5a0ba634_54874cuda3std6ranges3__45__cpo9iter_moveE,(_ZN39_INTERNAL_ed5d73be_4_k_cu_5a0ba634_54874cuda3std3__45__cpo5beginE - _ZN39_INTERNAL_ed5d73be_4_k_cu_5a0ba634_54874cuda3std6ranges3__45__cpo9iter_moveE)
_ZN39_INTERNAL_ed5d73be_4_k_cu_5a0ba634_54874cuda3std6ranges3__45__cpo9iter_moveE:
	.zero		1
	.type		_ZN39_INTERNAL_ed5d73be_4_k_cu_5a0ba634_54874cuda3std3__45__cpo5beginE,@object
	.size		_ZN39_INTERNAL_ed5d73be_4_k_cu_5a0ba634_54874cuda3std3__45__cpo5beginE,(_ZN39_INTERNAL_ed5d73be_4_k_cu_5a0ba634_54874cuda3std3__441_GLOBAL__N__ed5d73be_4_k_cu_5a0ba634_54876ignoreE - _ZN39_INTERNAL_ed5d73be_4_k_cu_5a0ba634_54874cuda3std3__45__cpo5beginE)
_ZN39_INTERNAL_ed5d73be_4_k_cu_5a0ba634_54874cuda3std3__45__cpo5beginE:
	.zero		1
	.type		_ZN39_INTERNAL_ed5d73be_4_k_cu_5a0ba634_54874cuda3std3__441_GLOBAL__N__ed5d73be_4_k_cu_5a0ba634_54876ignoreE,@object
	.size		_ZN39_INTERNAL_ed5d73be_4_k_cu_5a0ba634_54874cuda3std3__441_GLOBAL__N__ed5d73be_4_k_cu_5a0ba634_54876ignoreE,(_ZN39_INTERNAL_ed5d73be_4_k_cu_5a0ba634_54874cute7productE - _ZN39_INTERNAL_ed5d73be_4_k_cu_5a0ba634_54874cuda3std3__441_GLOBAL__N__ed5d73be_4_k_cu_5a0ba634_54876ignoreE)
_ZN39_INTERNAL_ed5d73be_4_k_cu_5a0ba634_54874cuda3std3__441_GLOBAL__N__ed5d73be_4_k_cu_5a0ba634_54876ignoreE:
	.zero		1
	.type		_ZN39_INTERNAL_ed5d73be_4_k_cu_5a0ba634_54874cute7productE,@object
	.size		_ZN39_INTERNAL_ed5d73be_4_k_cu_5a0ba634_54874cute7productE,(_ZN39_INTERNAL_ed5d73be_4_k_cu_5a0ba634_54874cuda3std3__45__cpo3endE - _ZN39_INTERNAL_ed5d73be_4_k_cu_5a0ba634_54874cute7productE)
_ZN39_INTERNAL_ed5d73be_4_k_cu_5a0ba634_54874cute7productE:
	.zero		1
	.type		_ZN39_INTERNAL_ed5d73be_4_k_cu_5a0ba634_54874cuda3std3__45__cpo3endE,@object
	.size		_ZN39_INTERNAL_ed5d73be_4_k_cu_5a0ba634_54874cuda3std3__45__cpo3endE,(_ZN39_INTERNAL_ed5d73be_4_k_cu_5a0ba634_54874cuda3std3__419piecewise_constructE - _ZN39_INTERNAL_ed5d73be_4_k_cu_5a0ba634_54874cuda3std3__45__cpo3endE)
_ZN39_INTERNAL_ed5d73be_4_k_cu_5a0ba634_54874cuda3std3__45__cpo3endE:
	.zero		1
	.type		_ZN39_INTERNAL_ed5d73be_4_k_cu_5a0ba634_54874cuda3std3__419piecewise_constructE,@object
	.size		_ZN39_INTERNAL_ed5d73be_4_k_cu_5a0ba634_54874cuda3std3__419piecewise_constructE,(_ZN39_INTERNAL_ed5d73be_4_k_cu_5a0ba634_54874cuda3std3__45__cpo4cendE - _ZN39_INTERNAL_ed5d73be_4_k_cu_5a0ba634_54874cuda3std3__419piecewise_constructE)
_ZN39_INTERNAL_ed5d73be_4_k_cu_5a0ba634_54874cuda3std3__419piecewise_constructE:
	.zero		1
	.type		_ZN39_INTERNAL_ed5d73be_4_k_cu_5a0ba634_54874cuda3std3__45__cpo4cendE,@object
	.size		_ZN39_INTERNAL_ed5d73be_4_k_cu_5a0ba634_54874cuda3std3__45__cpo4cendE,(_ZN39_INTERNAL_ed5d73be_4_k_cu_5a0ba634_54874cuda3std6ranges3__45__cpo4swapE - _ZN39_INTERNAL_ed5d73be_4_k_cu_5a0ba634_54874cuda3std3__45__cpo4cendE)
_ZN39_INTERNAL_ed5d73be_4_k_cu_5a0ba634_54874cuda3std3__45__cpo4cendE:
	.zero		1
	.type		_ZN39_INTERNAL_ed5d73be_4_k_cu_5a0ba634_54874cuda3std6ranges3__45__cpo4swapE,@object
	.size		_ZN39_INTERNAL_ed5d73be_4_k_cu_5a0ba634_54874cuda3std6ranges3__45__cpo4swapE,(.L_7 - _ZN39_INTERNAL_ed5d73be_4_k_cu_5a0ba634_54874cuda3std6ranges3__45__cpo4swapE)
_ZN39_INTERNAL_ed5d73be_4_k_cu_5a0ba634_54874cuda3std6ranges3__45__cpo4swapE:
	.zero		1
.L_7:


//--------------------- .nv.constant0._ZN7cutlass13device_kernelINS_4gemm6kernel13GemmUniversalIN4cute5tupleIJiiiiEEENS1_10collective13CollectiveMmaINS1_37MainloopSm90TmaGmmaWarpSpecializedFP8ILi5ENS5_IJNS4_1CILi2EEENSA_ILi1EEESC_EEENS1_35KernelTmaWarpSpecializedCooperativeEEENS5_IJNSA_ILi128EEENSA_ILi256EEESG_EEENS_12float_e4m3_tENS5_IJlSC_lEEESJ_SK_NS4_8TiledMMAINS4_8MMA_AtomIJNS4_4SM904GMMA31MMA_64x256x32_F32E4M3E4M3_SS_TNILNSO_7ScaleInE1ELSQ_1EEEEEENS4_6LayoutISD_NS5_IJSC_NSA_ILi0EEESU_EEEEENS5_IJNS4_10UnderscoreESX_SX_EEEEENS4_13SM90_TMA_LOADENS4_14ComposedLayoutINS4_7SwizzleILi3ELi4ELi3EEENS4_18smem_ptr_flag_bitsILi8EEENST_INS5_IJNSA_ILi8EEESG_EEENS5_IJSG_SC_EEEEEEEvNS4_8identityENS4_23SM90_TMA_LOAD_MULTICASTES1A_vS1B_EENS_8epilogue10collective6detail29Sm90TmaWarpSpecializedAdapterINS1F_15DefaultEpilogueISJ_SK_SK_NS1E_6thread17LinearCombinationISJ_Li1EffLNS1J_9ScaleType4KindE0ELNS_15FloatRoundStyleE2ESJ_EENS1_15EpilogueDefaultEEEEEvvEEEEvNT_6ParamsE --------------------------
	.section	.nv.constant0._ZN7cutlass13device_kernelINS_4gemm6kernel13GemmUniversalIN4cute5tupleIJiiiiEEENS1_10collective13CollectiveMmaINS1_37MainloopSm90TmaGmmaWarpSpecializedFP8ILi5ENS5_IJNS4_1CILi2EEENSA_ILi1EEESC_EEENS1_35KernelTmaWarpSpecializedCooperativeEEENS5_IJNSA_ILi128EEENSA_ILi256EEESG_EEENS_12float_e4m3_tENS5_IJlSC_lEEESJ_SK_NS4_8TiledMMAINS4_8MMA_AtomIJNS4_4SM904GMMA31MMA_64x256x32_F32E4M3E4M3_SS_TNILNSO_7ScaleInE1ELSQ_1EEEEEENS4_6LayoutISD_NS5_IJSC_NSA_ILi0EEESU_EEEEENS5_IJNS4_10UnderscoreESX_SX_EEEEENS4_13SM90_TMA_LOADENS4_14ComposedLayoutINS4_7SwizzleILi3ELi4ELi3EEENS4_18smem_ptr_flag_bitsILi8EEENST_INS5_IJNSA_ILi8EEESG_EEENS5_IJSG_SC_EEEEEEEvNS4_8identityENS4_23SM90_TMA_LOAD_MULTICASTES1A_vS1B_EENS_8epilogue10collective6detail29Sm90TmaWarpSpecializedAdapterINS1F_15DefaultEpilogueISJ_SK_SK_NS1E_6thread17LinearCombinationISJ_Li1EffLNS1J_9ScaleType4KindE0ELNS_15FloatRoundStyleE2ESJ_EENS1_15EpilogueDefaultEEEEEvvEEEEvNT_6ParamsE,"a",@progbits
	.sectionflags	@""
	.align	4
.nv.constant0._ZN7cutlass13device_kernelINS_4gemm6kernel13GemmUniversalIN4cute5tupleIJiiiiEEENS1_10collective13CollectiveMmaINS1_37MainloopSm90TmaGmmaWarpSpecializedFP8ILi5ENS5_IJNS4_1CILi2EEENSA_ILi1EEESC_EEENS1_35KernelTmaWarpSpecializedCooperativeEEENS5_IJNSA_ILi128EEENSA_ILi256EEESG_EEENS_12float_e4m3_tENS5_IJlSC_lEEESJ_SK_NS4_8TiledMMAINS4_8MMA_AtomIJNS4_4SM904GMMA31MMA_64x256x32_F32E4M3E4M3_SS_TNILNSO_7ScaleInE1ELSQ_1EEEEEENS4_6LayoutISD_NS5_IJSC_NSA_ILi0EEESU_EEEEENS5_IJNS4_10UnderscoreESX_SX_EEEEENS4_13SM90_TMA_LOADENS4_14ComposedLayoutINS4_7SwizzleILi3ELi4ELi3EEENS4_18smem_ptr_flag_bitsILi8EEENST_INS5_IJNSA_ILi8EEESG_EEENS5_IJSG_SC_EEEEEEEvNS4_8identityENS4_23SM90_TMA_LOAD_MULTICASTES1A_vS1B_EENS_8epilogue10collective6detail29Sm90TmaWarpSpecializedAdapterINS1F_15DefaultEpilogueISJ_SK_SK_NS1E_6thread17LinearCombinationISJ_Li1EffLNS1J_9ScaleType4KindE0ELNS_15FloatRoundStyleE2ESJ_EENS1_15EpilogueDefaultEEEEEvvEEEEvNT_6ParamsE:
	.zero		1664


//--------------------- SYMBOLS --------------------------

	.type		.nv.reservedSmem.offset0,@object
	.size		.nv.reservedSmem.offset0,0x4
